def attn_fwd(
    Q,
    K,
    V,
    Out,
    Lse,
    sm_scale,
    stride_qz,
    stride_qh,
    stride_qm,
    stride_qk,
    stride_kz,
    stride_kh,
    stride_kn,
    stride_kk,
    stride_vz,
    stride_vh,
    stride_vn,
    stride_vk,
    stride_oz,
    stride_oh,
    stride_om,
    stride_ok,
    seqlen_q,
    seqlen_k,
    BLOCK_M: tl.constexpr,
    BLOCK_N: tl.constexpr,
    HEAD_DIM: tl.constexpr,
    CAUSAL: tl.constexpr,
):
    start_m = tl.program_id(0)
    off_hz = tl.program_id(1)
    q_off = off_hz * stride_qh
    k_off = off_hz * stride_kh
    v_off = off_hz * stride_vh
    offs_m = start_m * BLOCK_M + tl.arange(0, BLOCK_M)
    offs_d = tl.arange(0, HEAD_DIM)
    offs_n = tl.arange(0, BLOCK_N)
    q_ptrs = Q + q_off + offs_m[:, None] * stride_qm + offs_d[None, :] * stride_qk
    k_ptrs = K + k_off + offs_d[:, None] * stride_kk + offs_n[None, :] * stride_kn
    v_ptrs = V + v_off + offs_n[:, None] * stride_vn + offs_d[None, :] * stride_vk
    m_i = tl.full([BLOCK_M], float("-inf"), dtype=tl.float32)
    l_i = tl.zeros([BLOCK_M], dtype=tl.float32) + 1.0
    acc = tl.zeros([BLOCK_M, HEAD_DIM], dtype=tl.float32)
    q = tl.load(q_ptrs)
    acc, l_i, m_i = _attn_fwd_inner(
        acc,
        l_i,
        m_i,
        q,
        k_ptrs,
        v_ptrs,
        sm_scale,
        stride_kn,
        stride_vn,
        start_m,
        seqlen_k,
        BLOCK_M,
        BLOCK_N,
        HEAD_DIM,
        CAUSAL,
    )
    acc = acc / l_i[:, None]
    lse = m_i + tl.math.log2(l_i) / 1.4426950408889634
    o_ptrs = (
        Out
        + off_hz * stride_oh
        + offs_m[:, None] * stride_om
        + offs_d[None, :] * stride_ok
    )
    tl.store(o_ptrs, acc.to(Out.dtype.element_ty))
    tl.store(Lse + off_hz * seqlen_q + offs_m, lse)

# config = {"BLOCK_M": 64, "BLOCK_N": 32, "HEAD_DIM": 256, "arch": "sm_100", "causal": false, "dtype": "fp8e4m3", "num_stages": 2, "num_warps": 8}
# arch = sm_100


// ===== COMPILED SASS (sm_100a) =====

	.target	sm_100a

	.elftype	@"ET_EXEC"


//--------------------- .note.nv.tkinfo           --------------------------
	.section	.note.nv.tkinfo,"",@"SHT_NOTE"
	.sectionflags	@"SHF_NOTE_NV_TKINFO"
	.tkinfo
        /*0018*/ 	.word	0x00000081
        /*0030*/ 	.string	""
        /*0030*/ 	.string	"ptxas-blackwell"
        /*0030*/ 	.string	"Cuda compilation tools, release 12.9, V12.9.86"
        /*0030*/ 	.string	"Build cuda_12.9.r12.9/compiler.36037853_0"
        /*0030*/ 	.string	"-v  -suppress-debug-info  -lineinfo  -arch sm_100a "



//--------------------- .note.nv.cuver            --------------------------
	.section	.note.nv.cuver,"",@"SHT_NOTE"
	.sectionflags	@"SHF_NOTE_NV_CUVER"
        /*0018*/ 	.short	0x0001
        /*001a*/ 	.short	0x0064
        /*001c*/ 	.short	0x0001
        /*001e*/ 	.short	0x0000
        /*0020*/ 	.short	0x0001
        /*0022*/ 	.short	0x0000


//--------------------- .nv.info                  --------------------------
	.section	.nv.info,"",@"SHT_CUDA_INFO"
	.align	4


	//----- nvinfo : EIATTR_REGCOUNT
	.align		4
        /*0000*/ 	.byte	0x04, 0x2f
        /*0002*/ 	.short	(.L_5 - .L_4)
	.align		4
.L_4:
        /*0004*/ 	.word	index@(attn_fwd)
        /*0008*/ 	.word	0x000000fe


	//----- nvinfo : EIATTR_FRAME_SIZE
	.align		4
.L_5:
        /*000c*/ 	.byte	0x04, 0x11
        /*000e*/ 	.short	(.L_7 - .L_6)
	.align		4
.L_6:
        /*0010*/ 	.word	index@($__internal_2_$__cuda_sm10x_tcgen05_guardrail_trap_unallocated_columns_being_dealloced)
        /*0014*/ 	.word	0x00000000


	//----- nvinfo : EIATTR_FRAME_SIZE
	.align		4
.L_7:
        /*0018*/ 	.byte	0x04, 0x11
        /*001a*/ 	.short	(.L_9 - .L_8)
	.align		4
.L_8:
        /*001c*/ 	.word	index@($__internal_1_$__cuda_sm10x_tcgen05_guardrail_trap_phase_invalid_during_alloc)
        /*0020*/ 	.word	0x00000000


	//----- nvinfo : EIATTR_FRAME_SIZE
	.align		4
.L_9:
        /*0024*/ 	.byte	0x04, 0x11
        /*0026*/ 	.short	(.L_11 - .L_10)
	.align		4
.L_10:
        /*0028*/ 	.word	index@($__internal_0_$__cuda_sm10x_tcgen05_guardrail_trap_col_being_dealloced_not_returned_by_alloc)
        /*002c*/ 	.word	0x00000000


	//----- nvinfo : EIATTR_FRAME_SIZE
	.align		4
.L_11:
        /*0030*/ 	.byte	0x04, 0x11
        /*0032*/ 	.short	(.L_13 - .L_12)
	.align		4
.L_12:
        /*0034*/ 	.word	index@(attn_fwd)
        /*0038*/ 	.word	0x00000000


	//----- nvinfo : EIATTR_MIN_STACK_SIZE
	.align		4
.L_13:
        /*003c*/ 	.byte	0x04, 0x12
        /*003e*/ 	.short	(.L_15 - .L_14)
	.align		4
.L_14:
        /*0040*/ 	.word	index@(attn_fwd)
        /*0044*/ 	.word	0x00000000
.L_15:


//--------------------- .nv.info.attn_fwd         --------------------------
	.section	.nv.info.attn_fwd,"",@"SHT_CUDA_INFO"
	.sectionflags	@""
	.align	4


	//----- nvinfo : EIATTR_CUDA_API_VERSION
	.align		4
        /*0000*/ 	.byte	0x04, 0x37
        /*0002*/ 	.short	(.L_17 - .L_16)
.L_16:
        /*0004*/ 	.word	0x00000081


	//----- nvinfo : EIATTR_KPARAM_INFO
	.align		4
.L_17:
        /*0008*/ 	.byte	0x04, 0x17
        /*000a*/ 	.short	(.L_19 - .L_18)
.L_18:
        /*000c*/ 	.word	0x00000000
        /*0010*/ 	.short	0x0019
        /*0012*/ 	.short	0x0080
        /*0014*/ 	.byte	0x00, 0xf4, 0x21, 0x00


	//----- nvinfo : EIATTR_KPARAM_INFO
	.align		4
.L_19:
        /*0018*/ 	.byte	0x04, 0x17
        /*001a*/ 	.short	(.L_21 - .L_20)
.L_20:
        /*001c*/ 	.word	0x00000000
        /*0020*/ 	.short	0x0018
        /*0022*/ 	.short	0x0078
        /*0024*/ 	.byte	0x00, 0xf4, 0x21, 0x00


	//----- nvinfo : EIATTR_KPARAM_INFO
	.align		4
.L_21:
        /*0028*/ 	.byte	0x04, 0x17
        /*002a*/ 	.short	(.L_23 - .L_22)
.L_22:
        /*002c*/ 	.word	0x00000000
        /*0030*/ 	.short	0x0017
        /*0032*/ 	.short	0x0070
        /*0034*/ 	.byte	0x00, 0xf0, 0x11, 0x00


	//----- nvinfo : EIATTR_KPARAM_INFO
	.align		4
.L_23:
        /*0038*/ 	.byte	0x04, 0x17
        /*003a*/ 	.short	(.L_25 - .L_24)
.L_24:
        /*003c*/ 	.word	0x00000000
        /*0040*/ 	.short	0x0016
        /*0042*/ 	.short	0x006c
        /*0044*/ 	.byte	0x00, 0xf0, 0x11, 0x00


	//----- nvinfo : EIATTR_KPARAM_INFO
	.align		4
.L_25:
        /*0048*/ 	.byte	0x04, 0x17
        /*004a*/ 	.short	(.L_27 - .L_26)
.L_26:
        /*004c*/ 	.word	0x00000000
        /*0050*/ 	.short	0x0015
        /*0052*/ 	.short	0x0068
        /*0054*/ 	.byte	0x00, 0xf0, 0x11, 0x00


	//----- nvinfo : EIATTR_KPARAM_INFO
	.align		4
.L_27:
        /*0058*/ 	.byte	0x04, 0x17
        /*005a*/ 	.short	(.L_29 - .L_28)
.L_28:
        /*005c*/ 	.word	0x00000000
        /*0060*/ 	.short	0x0014
        /*0062*/ 	.short	0x0064
        /*0064*/ 	.byte	0x00, 0xf0, 0x11, 0x00


	//----- nvinfo : EIATTR_KPARAM_INFO
	.align		4
.L_29:
        /*0068*/ 	.byte	0x04, 0x17
        /*006a*/ 	.short	(.L_31 - .L_30)
.L_30:
        /*006c*/ 	.word	0x00000000
        /*0070*/ 	.short	0x0013
        /*0072*/ 	.short	0x0060
        /*0074*/ 	.byte	0x00, 0xf0, 0x11, 0x00


	//----- nvinfo : EIATTR_KPARAM_INFO
	.align		4
.L_31:
        /*0078*/ 	.byte	0x04, 0x17
        /*007a*/ 	.short	(.L_33 - .L_32)
.L_32:
        /*007c*/ 	.word	0x00000000
        /*0080*/ 	.short	0x0012
        /*0082*/ 	.short	0x005c
        /*0084*/ 	.byte	0x00, 0xf0, 0x11, 0x00


	//----- nvinfo : EIATTR_KPARAM_INFO
	.align		4
.L_33:
        /*0088*/ 	.byte	0x04, 0x17
        /*008a*/ 	.short	(.L_35 - .L_34)
.L_34:
        /*008c*/ 	.word	0x00000000
        /*0090*/ 	.short	0x0011
        /*0092*/ 	.short	0x0058
        /*0094*/ 	.byte	0x00, 0xf0, 0x11, 0x00


	//----- nvinfo : EIATTR_KPARAM_INFO
	.align		4
.L_35:
        /*0098*/ 	.byte	0x04, 0x17
        /*009a*/ 	.short	(.L_37 - .L_36)
.L_36:
        /*009c*/ 	.word	0x00000000
        /*00a0*/ 	.short	0x0010
        /*00a2*/ 	.short	0x0054
        /*00a4*/ 	.byte	0x00, 0xf0, 0x11, 0x00


	//----- nvinfo : EIATTR_KPARAM_INFO
	.align		4
.L_37:
        /*00a8*/ 	.byte	0x04, 0x17
        /*00aa*/ 	.short	(.L_39 - .L_38)
.L_38:
        /*00ac*/ 	.word	0x00000000
        /*00b0*/ 	.short	0x000f
        /*00b2*/ 	.short	0x0050
        /*00b4*/ 	.byte	0x00, 0xf0, 0x11, 0x00


	//----- nvinfo : EIATTR_KPARAM_INFO
	.align		4
.L_39:
        /*00b8*/ 	.byte	0x04, 0x17
        /*00ba*/ 	.short	(.L_41 - .L_40)
.L_40:
        /*00bc*/ 	.word	0x00000000
        /*00c0*/ 	.short	0x000e
        /*00c2*/ 	.short	0x004c
        /*00c4*/ 	.byte	0x00, 0xf0, 0x11, 0x00


	//----- nvinfo : EIATTR_KPARAM_INFO
	.align		4
.L_41:
        /*00c8*/ 	.byte	0x04, 0x17
        /*00ca*/ 	.short	(.L_43 - .L_42)
.L_42:
        /*00cc*/ 	.word	0x00000000
        /*00d0*/ 	.short	0x000d
        /*00d2*/ 	.short	0x0048
        /*00d4*/ 	.byte	0x00, 0xf0, 0x11, 0x00


	//----- nvinfo : EIATTR_KPARAM_INFO
	.align		4
.L_43:
        /*00d8*/ 	.byte	0x04, 0x17
        /*00da*/ 	.short	(.L_45 - .L_44)
.L_44:
        /*00dc*/ 	.word	0x00000000
        /*00e0*/ 	.short	0x000c
        /*00e2*/ 	.short	0x0044
        /*00e4*/ 	.byte	0x00, 0xf0, 0x11, 0x00


	//----- nvinfo : EIATTR_KPARAM_INFO
	.align		4
.L_45:
        /*00e8*/ 	.byte	0x04, 0x17
        /*00ea*/ 	.short	(.L_47 - .L_46)
.L_46:
        /*00ec*/ 	.word	0x00000000
        /*00f0*/ 	.short	0x000b
        /*00f2*/ 	.short	0x0040
        /*00f4*/ 	.byte	0x00, 0xf0, 0x11, 0x00


	//----- nvinfo : EIATTR_KPARAM_INFO
	.align		4
.L_47:
        /*00f8*/ 	.byte	0x04, 0x17
        /*00fa*/ 	.short	(.L_49 - .L_48)
.L_48:
        /*00fc*/ 	.word	0x00000000
        /*0100*/ 	.short	0x000a
        /*0102*/ 	.short	0x003c
        /*0104*/ 	.byte	0x00, 0xf0, 0x11, 0x00


	//----- nvinfo : EIATTR_KPARAM_INFO
	.align		4
.L_49:
        /*0108*/ 	.byte	0x04, 0x17
        /*010a*/ 	.short	(.L_51 - .L_50)
.L_50:
        /*010c*/ 	.word	0x00000000
        /*0110*/ 	.short	0x0009
        /*0112*/ 	.short	0x0038
        /*0114*/ 	.byte	0x00, 0xf0, 0x11, 0x00


	//----- nvinfo : EIATTR_KPARAM_INFO
	.align		4
.L_51:
        /*0118*/ 	.byte	0x04, 0x17
        /*011a*/ 	.short	(.L_53 - .L_52)
.L_52:
        /*011c*/ 	.word	0x00000000
        /*0120*/ 	.short	0x0008
        /*0122*/ 	.short	0x0034
        /*0124*/ 	.byte	0x00, 0xf0, 0x11, 0x00


	//----- nvinfo : EIATTR_KPARAM_INFO
	.align		4
.L_53:
        /*0128*/ 	.byte	0x04, 0x17
        /*012a*/ 	.short	(.L_55 - .L_54)
.L_54:
        /*012c*/ 	.word	0x00000000
        /*0130*/ 	.short	0x0007
        /*0132*/ 	.short	0x0030
        /*0134*/ 	.byte	0x00, 0xf0, 0x11, 0x00


	//----- nvinfo : EIATTR_KPARAM_INFO
	.align		4
.L_55:
        /*0138*/ 	.byte	0x04, 0x17
        /*013a*/ 	.short	(.L_57 - .L_56)
.L_56:
        /*013c*/ 	.word	0x00000000
        /*0140*/ 	.short	0x0006
        /*0142*/ 	.short	0x002c
        /*0144*/ 	.byte	0x00, 0xf0, 0x11, 0x00


	//----- nvinfo : EIATTR_KPARAM_INFO
	.align		4
.L_57:
        /*0148*/ 	.byte	0x04, 0x17
        /*014a*/ 	.short	(.L_59 - .L_58)
.L_58:
        /*014c*/ 	.word	0x00000000
        /*0150*/ 	.short	0x0005
        /*0152*/ 	.short	0x0028
        /*0154*/ 	.byte	0x00, 0xf0, 0x11, 0x00


	//----- nvinfo : EIATTR_KPARAM_INFO
	.align		4
.L_59:
        /*0158*/ 	.byte	0x04, 0x17
        /*015a*/ 	.short	(.L_61 - .L_60)
.L_60:
        /*015c*/ 	.word	0x00000000
        /*0160*/ 	.short	0x0004
        /*0162*/ 	.short	0x0020
        /*0164*/ 	.byte	0x00, 0xf4, 0x21, 0x00


	//----- nvinfo : EIATTR_KPARAM_INFO
	.align		4
.L_61:
        /*0168*/ 	.byte	0x04, 0x17
        /*016a*/ 	.short	(.L_63 - .L_62)
.L_62:
        /*016c*/ 	.word	0x00000000
        /*0170*/ 	.short	0x0003
        /*0172*/ 	.short	0x0018
        /*0174*/ 	.byte	0x00, 0xf4, 0x21, 0x00


	//----- nvinfo : EIATTR_KPARAM_INFO
	.align		4
.L_63:
        /*0178*/ 	.byte	0x04, 0x17
        /*017a*/ 	.short	(.L_65 - .L_64)
.L_64:
        /*017c*/ 	.word	0x00000000
        /*0180*/ 	.short	0x0002
        /*0182*/ 	.short	0x0010
        /*0184*/ 	.byte	0x00, 0xf4, 0x21, 0x00


	//----- nvinfo : EIATTR_KPARAM_INFO
	.align		4
.L_65:
        /*0188*/ 	.byte	0x04, 0x17
        /*018a*/ 	.short	(.L_67 - .L_66)
.L_66:
        /*018c*/ 	.word	0x00000000
        /*0190*/ 	.short	0x0001
        /*0192*/ 	.short	0x0008
        /*0194*/ 	.byte	0x00, 0xf4, 0x21, 0x00


	//----- nvinfo : EIATTR_KPARAM_INFO
	.align		4
.L_67:
        /*0198*/ 	.byte	0x04, 0x17
        /*019a*/ 	.short	(.L_69 - .L_68)
.L_68:
        /*019c*/ 	.word	0x00000000
        /*01a0*/ 	.short	0x0000
        /*01a2*/ 	.short	0x0000
        /*01a4*/ 	.byte	0x00, 0xf4, 0x21, 0x00


	//----- nvinfo : EIATTR_AT_ENTRY_FRAGMENTS
	.align		4
.L_69:
        /*01a8*/ 	.byte	0x04, 0x4f
        /*01aa*/ 	.short	(.L_71 - .L_70)


	//   ....[0]....
.L_70:
        /*01ac*/ 	.word	0x00000004


	//----- nvinfo : EIATTR_RESERVED_SMEM_USED
	.align		4
.L_71:
        /*01b0*/ 	.byte	0x01, 0x41
	.zero		2


	//----- nvinfo : EIATTR_SPARSE_MMA_MASK
	.align		4
        /*01b4*/ 	.byte	0x03, 0x50
        /*01b6*/ 	.short	0x0000


	//----- nvinfo : EIATTR_TCGEN05_1CTA_USED
	.align		4
        /*01b8*/ 	.byte	0x01, 0x51
	.zero		2


	//----- nvinfo : EIATTR_MAXREG_COUNT
	.align		4
        /*01bc*/ 	.byte	0x03, 0x1b
        /*01be*/ 	.short	0x00ff


	//----- nvinfo : EIATTR_NUM_BARRIERS
	.align		4
        /*01c0*/ 	.byte	0x02, 0x4c
        /*01c2*/ 	.byte	0x01
	.zero		1


	//----- nvinfo : EIATTR_INT_WARP_WIDE_INSTR_OFFSETS
	.align		4
        /*01c4*/ 	.byte	0x04, 0x31
        /*01c6*/ 	.short	(.L_73 - .L_72)


	//   ....[0]....
.L_72:
        /*01c8*/ 	.word	0x000018e0


	//   ....[1]....
        /*01cc*/ 	.word	0x00001960


	//   ....[2]....
        /*01d0*/ 	.word	0x00002740


	//   ....[3]....
        /*01d4*/ 	.word	0x00002860


	//   ....[4]....
        /*01d8*/ 	.word	0x000051e0


	//   ....[5]....
        /*01dc*/ 	.word	0x00009d30


	//   ....[6]....
        /*01e0*/ 	.word	0x00009d80


	//----- nvinfo : EIATTR_COOP_GROUP_MASK_REGIDS
	.align		4
.L_73:
        /*01e4*/ 	.byte	0x04, 0x29
        /*01e6*/ 	.short	(.L_75 - .L_74)


	//   ....[0]....
.L_74:
        /*01e8*/ 	.word	0xffffffff


	//   ....[1]....
        /*01ec*/ 	.word	0xffffffff


	//   ....[2]....
        /*01f0*/ 	.word	0xffffffff


	//   ....[3]....
        /*01f4*/ 	.word	0xffffffff


	//   ....[4]....
        /*01f8*/ 	.word	0xffffffff


	//   ....[5]....
        /*01fc*/ 	.word	0xffffffff


	//   ....[6]....
        /*0200*/ 	.word	0xffffffff


	//   ....[7]....
        /*0204*/ 	.word	0xffffffff


	//   ....[8]....
        /*0208*/ 	.word	0xffffffff


	//   ....[9]....
        /*020c*/ 	.word	0xffffffff


	//   ....[10]....
        /*0210*/ 	.word	0xffffffff


	//   ....[11]....
        /*0214*/ 	.word	0xffffffff


	//----- nvinfo : EIATTR_COOP_GROUP_INSTR_OFFSETS
	.align		4
.L_75:
        /*0218*/ 	.byte	0x04, 0x28
        /*021a*/ 	.short	(.L_77 - .L_76)


	//   ....[0]....
.L_76:
        /*021c*/ 	.word	0x00000060


	//   ....[1]....
        /*0220*/ 	.word	0x00000320


	//   ....[2]....
        /*0224*/ 	.word	0x00003060


	//   ....[3]....
        /*0228*/ 	.word	0x00003210


	//   ....[4]....
        /*022c*/ 	.word	0x000036f0


	//   ....[5]....
        /*0230*/ 	.word	0x00003ad0


	//   ....[6]....
        /*0234*/ 	.word	0x00005790


	//   ....[7]....
        /*0238*/ 	.word	0x000057e0


	//   ....[8]....
        /*023c*/ 	.word	0x00005a30


	//   ....[9]....
        /*0240*/ 	.word	0x00005ab0


	//   ....[10]....
        /*0244*/ 	.word	0x00009bc0


	//   ....[11]....
        /*0248*/ 	.word	0x00009e30


	//----- nvinfo : EIATTR_VRC_CTA_INIT_COUNT
	.align		4
.L_77:
        /*024c*/ 	.byte	0x02, 0x4a
        /*024e*/ 	.byte	0x80
	.zero		1


	//----- nvinfo : EIATTR_MBARRIER_INSTR_OFFSETS
	.align		4
        /*0250*/ 	.byte	0x04, 0x39
        /*0252*/ 	.short	(.L_79 - .L_78)


	//   ....[0]....
.L_78:
        /*0254*/ 	.word	0x000021f0
        /*0258*/ 	.word	0x000000ff
        /*025c*/ 	.word	0x00000000
        /*0260*/ 	.short	0x0100
        /*0262*/ 	.byte	0x3d
	.zero		1


	//   ....[1]....
        /*0264*/ 	.word	0x00002840
        /*0268*/ 	.word	0x000000ff
        /*026c*/ 	.word	0x0000a808
        /*0270*/ 	.short	0x0100
        /*0272*/ 	.byte	0x3a
	.zero		1


	//   ....[2]....
        /*0274*/ 	.word	0x00002ae0
        /*0278*/ 	.word	0x000000ff
        /*027c*/ 	.word	0x00006000
        /*0280*/ 	.short	0x0100
        /*0282*/ 	.byte	0x3a
	.zero		1


	//   ....[3]....
        /*0284*/ 	.word	0x00002e80
        /*0288*/ 	.word	0x000000ff
        /*028c*/ 	.word	0x00006000
        /*0290*/ 	.short	0x010a
        /*0292*/ 	.byte	0x3a
	.zero		1


	//   ....[4]....
        /*0294*/ 	.word	0x00002f40
        /*0298*/ 	.word	0x000000ff
        /*029c*/ 	.word	0x00006000
        /*02a0*/ 	.short	0x0108
        /*02a2*/ 	.byte	0x3a
	.zero		1


	//   ....[5]....
        /*02a4*/ 	.word	0x00005420
        /*02a8*/ 	.word	0x000000ff
        /*02ac*/ 	.word	0x0000a810
        /*02b0*/ 	.short	0x0100
        /*02b2*/ 	.byte	0x3a
	.zero		1


	//   ....[6]....
        /*02b4*/ 	.word	0x00005640
        /*02b8*/ 	.word	0x000000ff
        /*02bc*/ 	.word	0x0000a810
        /*02c0*/ 	.short	0x010a
        /*02c2*/ 	.byte	0x3a
	.zero		1


	//   ....[7]....
        /*02c4*/ 	.word	0x000056b0
        /*02c8*/ 	.word	0x000000ff
        /*02cc*/ 	.word	0x0000a810
        /*02d0*/ 	.short	0x0108
        /*02d2*/ 	.byte	0x3a
	.zero		1


	//   ....[8]....
        /*02d4*/ 	.word	0x00005b10
        /*02d8*/ 	.word	0x000000ff
        /*02dc*/ 	.word	0x00000000
        /*02e0*/ 	.short	0x010a
        /*02e2*/ 	.byte	0x3d
	.zero		1


	//   ....[9]....
        /*02e4*/ 	.word	0x00006a60
        /*02e8*/ 	.word	0x000000ff
        /*02ec*/ 	.word	0x00000000
        /*02f0*/ 	.short	0x010a
        /*02f2*/ 	.byte	0x3d
	.zero		1


	//   ....[10]....
        /*02f4*/ 	.word	0x00006c10
        /*02f8*/ 	.word	0x000000ff
        /*02fc*/ 	.word	0x0000a800
        /*0300*/ 	.short	0x0108
        /*0302*/ 	.byte	0x3a
	.zero		1


	//   ....[11]....
        /*0304*/ 	.word	0x00006cb0
        /*0308*/ 	.word	0x000000ff
        /*030c*/ 	.word	0x0000a808
        /*0310*/ 	.short	0x0108
        /*0312*/ 	.byte	0x3a
	.zero		1


	//   ....[12]....
        /*0314*/ 	.word	0x00009e50
        /*0318*/ 	.word	0x000000ff
        /*031c*/ 	.word	0x00006000
        /*0320*/ 	.short	0x010a
        /*0322*/ 	.byte	0x3a
	.zero		1


	//   ....[13]....
        /*0324*/ 	.word	0x00009e80
        /*0328*/ 	.word	0x000000ff
        /*032c*/ 	.word	0x0000a810
        /*0330*/ 	.short	0x010a
        /*0332*/ 	.byte	0x3a
	.zero		1


	//   ....[14]....
        /*0334*/ 	.word	0x00009eb0
        /*0338*/ 	.word	0x000000ff
        /*033c*/ 	.word	0x00000000
        /*0340*/ 	.short	0x010a
        /*0342*/ 	.byte	0x3d
	.zero		1


	//   ....[15]....
        /*0344*/ 	.word	0x00009ee0
        /*0348*/ 	.word	0x000000ff
        /*034c*/ 	.word	0x00000000
        /*0350*/ 	.short	0x010a
        /*0352*/ 	.byte	0x3d
	.zero		1


	//----- nvinfo : EIATTR_NUM_MBARRIERS
	.align		4
.L_79:
        /*0354*/ 	.byte	0x03, 0x38
        /*0356*/ 	.short	0xffff


	//----- nvinfo : EIATTR_EXIT_INSTR_OFFSETS
	.align		4
        /*0358*/ 	.byte	0x04, 0x1c
        /*035a*/ 	.short	(.L_81 - .L_80)


	//   ....[0]....
.L_80:
        /*035c*/ 	.word	0x00009e40


	//----- nvinfo : EIATTR_REQNTID
	.align		4
.L_81:
        /*0360*/ 	.byte	0x04, 0x10
        /*0362*/ 	.short	(.L_83 - .L_82)
.L_82:
        /*0364*/ 	.word	0x00000100
        /*0368*/ 	.word	0x00000001
        /*036c*/ 	.word	0x00000001


	//----- nvinfo : EIATTR_CRS_STACK_SIZE
	.align		4
.L_83:
        /*0370*/ 	.byte	0x04, 0x1e
        /*0372*/ 	.short	(.L_85 - .L_84)
.L_84:
        /*0374*/ 	.word	0x00000000


	//----- nvinfo : EIATTR_CBANK_PARAM_SIZE
	.align		4
.L_85:
        /*0378*/ 	.byte	0x03, 0x19
        /*037a*/ 	.short	0x0088


	//----- nvinfo : EIATTR_PARAM_CBANK
	.align		4
        /*037c*/ 	.byte	0x04, 0x0a
        /*037e*/ 	.short	(.L_87 - .L_86)
	.align		4
.L_86:
        /*0380*/ 	.word	index@(.nv.constant0.attn_fwd)
        /*0384*/ 	.short	0x0380
        /*0386*/ 	.short	0x0088


	//----- nvinfo : EIATTR_SW_WAR
	.align		4
.L_87:
        /*0388*/ 	.byte	0x04, 0x36
        /*038a*/ 	.short	(.L_89 - .L_88)
.L_88:
        /*038c*/ 	.word	0x00000008
.L_89:


//--------------------- .nv.compat                --------------------------
	.section	.nv.compat,"",@"SHT_CUDA_COMPAT_INFO"
	.align	4
        /*0000*/ 	.byte	0x02, 0x02, 0x02, 0x00, 0x02, 0x05, 0x05, 0x00, 0x02, 0x03, 0x00, 0x00, 0x02, 0x06, 0x01, 0x00


//--------------------- .nv.callgraph             --------------------------
	.section	.nv.callgraph,"",@"SHT_CUDA_CALLGRAPH"
	.align	4
	.sectionentsize	8
	.align		4
        /*0000*/ 	.word	0x00000000
	.align		4
        /*0004*/ 	.word	0xffffffff
	.align		4
        /*0008*/ 	.word	0x00000000
	.align		4
        /*000c*/ 	.word	0xfffffffe
	.align		4
        /*0010*/ 	.word	0x00000000
	.align		4
        /*0014*/ 	.word	0xfffffffd
	.align		4
        /*0018*/ 	.word	0x00000000
	.align		4
        /*001c*/ 	.word	0xfffffffc


//--------------------- .nv.constant4             --------------------------
	.section	.nv.constant4,"a",@progbits
	.align	8
	.align		8
.nv.constant4:
        /*0000*/ 	.dword	_$_str


//--------------------- .text.attn_fwd            --------------------------
	.section	.text.attn_fwd,"ax",@progbits
	.align	128
        .global         attn_fwd
        .type           attn_fwd,@function
        .size           attn_fwd,(.L_x_27 - attn_fwd)
        .other          attn_fwd,@"STO_CUDA_ENTRY STV_DEFAULT"
attn_fwd:
.text.attn_fwd:
[----:B------:R-:W0:Y:S01]  /*0000*/  LDC R1, c[0x0][0x37c] ;  /* 0x0000df00ff017b82 */ /* 0x000e220000000800 */
[----:B------:R-:W1:Y:S02]  /*0010*/  S2R R70, SR_TID.X ;  /* 0x0000000000467919 */ /* 0x000e640000002100 */
[----:B-1----:R-:W-:-:S13]  /*0020*/  ISETP.GE.U32.AND P0, PT, R70, 0x20, PT ;  /* 0x000000204600780c */ /* 0x002fda0003f06070 */
[----:B------:R-:W-:Y:S02]  /*0030*/  VOTEU.ANY UP0, P0 ;  /* 0x0000000000ff7886 */ /* 0x000fe40000000100 */
[----:B0-----:R-:W-:Y:S05]  /*0040*/  BRA.U UP0, `(.L_x_0) ;  /* 0x0000000100b87547 */ /* 0x001fea000b800000 */
[----:B------:R-:W0:Y:S01]  /*0050*/  S2UR UR6, SR_CgaCtaId ;  /* 0x00000000000679c3 */ /* 0x000e220000008800 */
[----:B------:R-:W-:Y:S01]  /*0060*/  NOP ;  /* 0x0000000000007918 */ /* 0x000fe20000000000 */
[----:B------:R-:W-:Y:S02]  /*0070*/  UMOV UR4, 0x40 ;  /* 0x0000004000047882 */ /* 0x000fe40000000000 */
[----:B0-----:R-:W-:-:S09]  /*0080*/  ULEA UR4, UR6, UR4, 0x18 ;  /* 0x0000000406047291 */ /* 0x001fd2000f8ec0ff */
[----:B------:R-:W0:Y:S01]  /*0090*/  LDS.U8 R0, [UR4] ;  /* 0x00000004ff007984 */ /* 0x000e220008000000 */
[----:B------:R-:W-:Y:S02]  /*00a0*/  UMOV UR4, 0x400 ;  /* 0x0000040000047882 */ /* 0x000fe40000000000 */
[----:B------:R-:W-:Y:S01]  /*00b0*/  ULEA UR4, UR6, UR4, 0x18 ;  /* 0x0000000406047291 */ /* 0x000fe2000f8ec0ff */
[----:B0-----:R-:W-:-:S13]  /*00c0*/  ISETP.NE.AND P0, PT, R0, RZ, PT ;  /* 0x000000ff0000720c */ /* 0x001fda0003f05270 */
[----:B------:R-:W-:Y:S05]  /*00d0*/  @P0 BRA `(.L_x_1) ;  /* 0x00000000007c0947 */ /* 0x000fea0003800000 */
[----:B------:R-:W-:-:S13]  /*00e0*/  ELECT P0, URZ, PT ;  /* 0x0000000000ff782f */ /* 0x000fda0003800000 */
[----:B------:R-:W-:Y:S05]  /*00f0*/  @!P0 BRA `(.L_x_2) ;  /* 0x0000000000848947 */ /* 0x000fea0003800000 */
[----:B------:R-:W-:Y:S01]  /*0100*/  UMOV UR5, 0x8 ;  /* 0x0000000800057882 */ /* 0x000fe20000000000 */
[----:B------:R-:W-:Y:S02]  /*0110*/  IMAD.MOV.U32 R4, RZ, RZ, 0x1 ;  /* 0x00000001ff047424 */ /* 0x000fe400078e00ff */
[----:B------:R-:W-:Y:S02]  /*0120*/  IMAD.MOV.U32 R5, RZ, RZ, 0xff ;  /* 0x000000ffff057424 */ /* 0x000fe400078e00ff */
[----:B------:R-:W-:Y:S04]  /*0130*/  DEPBAR.LE SB0, 0x36 ;  /* 0x00008d800000791a */ /* 0x000fe80000000000 */
[----:B------:R-:W0:Y:S02]  /*0140*/  UTCATOMSWS.FIND_AND_SET.ALIGN UP1, UR5, UR5 ;  /* 0x00000005000575e3 */ /* 0x000e240008020800 */
[----:B0-----:R-:W-:-:S04]  /*0150*/  PLOP3.LUT P0, PT, PT, PT, UP1, 0x80, 0x8 ;  /* 0x000000000008781c */ /* 0x001fc80003f0f018 */
[----:B------:R-:W-:-:S04]  /*0160*/  SEL R0, RZ, 0xffffffff, !P0 ;  /* 0xffffffffff007807 */ /* 0x000fc80004000000 */
[----:B------:R-:W-:Y:S01]  /*0170*/  ISETP.NE.AND P0, PT, R0, RZ, PT ;  /* 0x000000ff0000720c */ /* 0x000fe20003f05270 */
[----:B------:R-:W-:-:S12]  /*0180*/  IMAD.U32 R0, RZ, RZ, UR5 ;  /* 0x00000005ff007e24 */ /* 0x000fd8000f8e00ff */
[----:B------:R-:W-:Y:S05]  /*0190*/  @P0 BRA `(.L_x_3) ;  /* 0x0000000000240947 */ /* 0x000fea0003800000 */
.L_x_4:
[----:B------:R-:W-:Y:S05]  /*01a0*/  NANOSLEEP 0x64 ;  /* 0x000000640000795d */ /* 0x000fea0003800000 */
[----:B------:R-:W-:-:S05]  /*01b0*/  UMOV UR5, 0x8 ;  /* 0x0000000800057882 */ /* 0x000fca0000000000 */
[----:B------:R-:W-:Y:S04]  /*01c0*/  DEPBAR.LE SB0, 0x36 ;  /* 0x00008d800000791a */ /* 0x000fe80000000000 */
[----:B------:R-:W0:Y:S02]  /*01d0*/  UTCATOMSWS.FIND_AND_SET.ALIGN UP1, UR5, UR5 ;  /* 0x00000005000575e3 */ /* 0x000e240008020800 */
[----:B0-----:R-:W-:-:S04]  /*01e0*/  PLOP3.LUT P0, PT, PT, PT, UP1, 0x80, 0x8 ;  /* 0x000000000008781c */ /* 0x001fc80003f0f018 */
[----:B------:R-:W-:-:S04]  /*01f0*/  SEL R0, RZ, 0xffffffff, !P0 ;  /* 0xffffffffff007807 */ /* 0x000fc80004000000 */
[----:B------:R-:W-:Y:S01]  /*0200*/  ISETP.NE.AND P0, PT, R0, RZ, PT ;  /* 0x000000ff0000720c */ /* 0x000fe20003f05270 */
[----:B------:R-:W-:-:S12]  /*0210*/  IMAD.U32 R0, RZ, RZ, UR5 ;  /* 0x00000005ff007e24 */ /* 0x000fd8000f8e00ff */
[----:B------:R-:W-:Y:S05]  /*0220*/  @!P0 BRA `(.L_x_4) ;  /* 0xfffffffc00dc8947 */ /* 0x000fea000383ffff */
.L_x_3:
[C---:B------:R-:W-:Y:S01]  /*0230*/  VIADD R3, R0.reuse, 0x10 ;  /* 0x0000001000037836 */ /* 0x040fe20000000000 */
[----:B------:R-:W-:Y:S01]  /*0240*/  UMOV UR5, 0x50 ;  /* 0x0000005000057882 */ /* 0x000fe20000000000 */
[----:B------:R-:W-:Y:S01]  /*0250*/  SHF.L.U32 R2, R5, R0, RZ ;  /* 0x0000000005027219 */ /* 0x000fe200000006ff */
[----:B------:R-:W-:Y:S01]  /*0260*/  ULEA UR5, UR6, UR5, 0x18 ;  /* 0x0000000506057291 */ /* 0x000fe2000f8ec0ff */
[----:B------:R-:W-:Y:S01]  /*0270*/  IMAD.SHL.U32 R0, R0, 0x20, RZ ;  /* 0x0000002000007824 */ /* 0x000fe200078e00ff */
[----:B------:R-:W-:-:S04]  /*0280*/  SHF.L.U32 R3, R4, R3, RZ ;  /* 0x0000000304037219 */ /* 0x000fc800000006ff */
[----:B------:R-:W-:-:S05]  /*0290*/  LOP3.LUT R2, R3, R2, RZ, 0xfc, !PT ;  /* 0x0000000203027212 */ /* 0x000fca00078efcff */
[----:B------:R0:W-:Y:S04]  /*02a0*/  ATOMS.OR RZ, [UR5], R2 ;  /* 0x00000002ffff798c */ /* 0x0001e8000b000005 */
[----:B------:R0:W-:Y:S01]  /*02b0*/  STS [UR4], R0 ;  /* 0x00000000ff007988 */ /* 0x0001e20008000804 */
[----:B------:R-:W-:Y:S05]  /*02c0*/  BRA `(.L_x_2) ;  /* 0x0000000000107947 */ /* 0x000fea0003800000 */
.L_x_1:
[----:B------:R-:W-:Y:S01]  /*02d0*/  IMAD.MOV.U32 R0, RZ, RZ, -0x1 ;  /* 0xffffffffff007424 */ /* 0x000fe200078e00ff */
[----:B------:R-:W-:-:S04]  /*02e0*/  MOV R2, 0x310 ;  /* 0x0000031000027802 */ /* 0x000fc80000000f00 */
[----:B------:R0:W-:Y:S03]  /*02f0*/  STS [UR4], R0 ;  /* 0x00000000ff007988 */ /* 0x0001e60008000804 */
[----:B0-----:R-:W-:Y:S05]  /*0300*/  CALL.REL.NOINC `($__internal_1_$__cuda_sm10x_tcgen05_guardrail_trap_phase_invalid_during_alloc) ;  /* 0x0000009c000c7944 */ /* 0x001fea0003c00000 */
.L_x_2:
[----:B------:R-:W-:Y:S05]  /*0310*/  WARPSYNC.ALL ;  /* 0x0000000000007948 */ /* 0x000fea0003800000 */
[----:B------:R-:W-:Y:S01]  /*0320*/  NOP ;  /* 0x0000000000007918 */ /* 0x000fe20000000000 */
.L_x_0:
[----:B------:R-:W1:Y:S01]  /*0330*/  S2UR UR6, SR_CgaCtaId ;  /* 0x00000000000679c3 */ /* 0x000e620000008800 */
[----:B------:R-:W2:Y:S01]  /*0340*/  S2R R3, SR_CTAID.X ;  /* 0x0000000000037919 */ /* 0x000ea20000002500 */
[----:B------:R-:W3:Y:S01]  /*0350*/  LDCU.64 UR4, c[0x0][0x3b0] ;  /* 0x00007600ff0477ac */ /* 0x000ee20008000a00 */
[----:B------:R-:W-:Y:S02]  /*0360*/  LOP3.LUT R78, R70, 0x3f, RZ, 0xc0, !PT ;  /* 0x0000003f464e7812 */ /* 0x000fe400078ec0ff */
[----:B0-----:R-:W-:Y:S01]  /*0370*/  SHF.R.U32.HI R0, RZ, 0x6, R70 ;  /* 0x00000006ff007819 */ /* 0x001fe20000011646 */
[----:B------:R-:W-:Y:S01]  /*0380*/  UMOV UR58, 0x400 ;  /* 0x00000400003a7882 */ /* 0x000fe20000000000 */
[----:B------:R-:W0:Y:S01]  /*0390*/  LDCU.64 UR8, c[0x0][0x358] ;  /* 0x00006b00ff0877ac */ /* 0x000e220008000a00 */
[----:B------:R-:W3:Y:S01]  /*03a0*/  S2UR UR7, SR_CTAID.Y ;  /* 0x00000000000779c3 */ /* 0x000ee20000002600 */
[----:B------:R-:W-:Y:S02]  /*03b0*/  SGXT.U32 R0, R0, 0x2 ;  /* 0x000000020000781a */ /* 0x000fe40000000000 */
[----:B------:R-:W-:-:S05]  /*03c0*/  LEA.HI R4, R70, 0x2c, RZ, 0x1a ;  /* 0x0000002c46047811 */ /* 0x000fca00078fd0ff */
[----:B------:R-:W4:Y:S08]  /*03d0*/  LDC R31, c[0x0][0x3b8] ;  /* 0x0000ee00ff1f7b82 */ /* 0x000f300000000800 */
[----:B------:R-:W0:Y:S01]  /*03e0*/  LDC.64 R68, c[0x0][0x380] ;  /* 0x0000e000ff447b82 */ /* 0x000e220000000a00 */
[----:B-1----:R-:W-:-:S07]  /*03f0*/  ULEA UR58, UR6, UR58, 0x18 ;  /* 0x0000003a063a7291 */ /* 0x002fce000f8ec0ff */
[----:B------:R-:W-:Y:S01]  /*0400*/  BAR.SYNC.DEFER_BLOCKING 0x0 ;  /* 0x0000000000007b1d */ /* 0x000fe20000010000 */
[----:B---3--:R-:W-:Y:S01]  /*0410*/  UIMAD UR4, UR7, UR4, URZ ;  /* 0x00000004070472a4 */ /* 0x008fe2000f8e02ff */
[----:B--2---:R-:W-:Y:S01]  /*0420*/  IMAD R78, R3, 0x40, R78 ;  /* 0x00000040034e7824 */ /* 0x004fe200078e024e */
[----:B------:R-:W-:-:S05]  /*0430*/  LEA.HI R9, R70, 0x3c, RZ, 0x1a ;  /* 0x0000003c46097811 */ /* 0x000fca00078fd0ff */
[----:B------:R-:W1:Y:S01]  /*0440*/  LDC.64 R158, c[0x0][0x388] ;  /* 0x0000e200ff9e7b82 */ /* 0x000e620000000a00 */
[----:B------:R-:W-:Y:S01]  /*0450*/  IMAD R3, R78, UR5, RZ ;  /* 0x000000054e037c24 */ /* 0x000fe2000f8e02ff */
[----:B------:R-:W-:Y:S01]  /*0460*/  USHF.R.S32.HI UR5, URZ, 0x1f, UR4 ;  /* 0x0000001fff057899 */ /* 0x000fe20008011404 */
[-C--:B----4-:R-:W-:Y:S01]  /*0470*/  IMAD R5, R0, R31.reuse, RZ ;  /* 0x0000001f00057224 */ /* 0x090fe200078e02ff */
[----:B------:R-:W-:Y:S02]  /*0480*/  LEA.HI R0, R70, 0xc, RZ, 0x1a ;  /* 0x0000000c46007811 */ /* 0x000fe400078fd0ff */
[----:B------:R-:W-:Y:S01]  /*0490*/  SHF.R.S32.HI R2, RZ, 0x1f, R3 ;  /* 0x0000001fff027819 */ /* 0x000fe20000011403 */
[----:B------:R-:W-:Y:S02]  /*04a0*/  IMAD R20, R31, 0x4, R5 ;  /* 0x000000041f147824 */ /* 0x000fe400078e0205 */
[----:B------:R-:W-:Y:S01]  /*04b0*/  IMAD R0, R0, R31, RZ ;  /* 0x0000001f00007224 */ /* 0x000fe200078e02ff */
[----:B0-----:R-:W-:Y:S01]  /*04c0*/  IADD3 R33, P0, P1, R3, UR4, R68 ;  /* 0x0000000403217c10 */ /* 0x001fe2000f91e044 */
[----:B------:R-:W0:Y:S01]  /*04d0*/  LDS R54, [UR58] ;  /* 0x0000003aff367984 */ /* 0x000e220008000800 */
[----:B------:R-:W-:-:S02]  /*04e0*/  LEA.HI R3, R70, 0x1c, RZ, 0x1a ;  /* 0x0000001c46037811 */ /* 0x000fc400078fd0ff */
[----:B------:R-:W-:Y:S01]  /*04f0*/  IADD3.X R69, PT, PT, R2, UR5, R69, P0, P1 ;  /* 0x0000000502457c10 */ /* 0x000fe200087e2445 */
[----:B------:R-:W-:Y:S01]  /*0500*/  IMAD R15, R4, R31, RZ ;  /* 0x0000001f040f7224 */ /* 0x000fe200078e02ff */
[----:B------:R-:W-:Y:S01]  /*0510*/  IADD3 R2, P0, PT, R5, R33, RZ ;  /* 0x0000002105027210 */ /* 0x000fe20007f1e0ff */
[----:B------:R-:W-:Y:S01]  /*0520*/  IMAD R8, R3, R31, RZ ;  /* 0x0000001f03087224 */ /* 0x000fe200078e02ff */
[----:B------:R-:W-:Y:S01]  /*0530*/  IADD3 R6, P1, PT, R20, R33, RZ ;  /* 0x0000002114067210 */ /* 0x000fe20007f3e0ff */
[----:B------:R-:W-:Y:S01]  /*0540*/  IMAD R17, R9, R31, RZ ;  /* 0x0000001f09117224 */ /* 0x000fe200078e02ff */
[----:B------:R-:W-:Y:S01]  /*0550*/  LEA.HI.X.SX32 R3, R5, R69, 0x1, P0 ;  /* 0x0000004505037211 */ /* 0x000fe200000f0eff */
[----:B------:R-:W-:Y:S01]  /*0560*/  BAR.SYNC.DEFER_BLOCKING 0x0 ;  /* 0x0000000000007b1d */ /* 0x000fe20000010000 */
[----:B------:R-:W-:Y:S02]  /*0570*/  IADD3 R10, P0, PT, R0, R33, RZ ;  /* 0x00000021000a7210 */ /* 0x000fe40007f1e0ff */
[----:B------:R-:W-:-:S02]  /*0580*/  LEA.HI.X.SX32 R7, R20, R69, 0x1, P1 ;  /* 0x0000004514077211 */ /* 0x000fc400008f0eff */
[----:B------:R-:W-:Y:S01]  /*0590*/  LEA.HI.X.SX32 R11, R0, R69, 0x1, P0 ;  /* 0x00000045000b7211 */ /* 0x000fe200000f0eff */
[----:B------:R-:W2:Y:S01]  /*05a0*/  LDCU.64 UR4, c[0x0][0x3b0] ;  /* 0x00007600ff0477ac */ /* 0x000ea20008000a00 */
[----:B------:R-:W-:Y:S02]  /*05b0*/  LEA.HI R16, R70, 0x4c, RZ, 0x1a ;  /* 0x0000004c46107811 */ /* 0x000fe400078fd0ff */
[CC--:B------:R-:W-:Y:S02]  /*05c0*/  IADD3 R14, P0, PT, R15.reuse, R33.reuse, RZ ;  /* 0x000000210f0e7210 */ /* 0x0c0fe40007f1e0ff */
[----:B------:R-:W-:Y:S01]  /*05d0*/  IADD3 R12, P1, PT, R8, R33, RZ ;  /* 0x00000021080c7210 */ /* 0x000fe20007f3e0ff */
[----:B------:R-:W-:Y:S01]  /*05e0*/  IMAD R19, R16, R31, RZ ;  /* 0x0000001f10137224 */ /* 0x000fe200078e02ff */
[-C--:B------:R-:W-:Y:S01]  /*05f0*/  LEA.HI.X.SX32 R15, R15, R69.reuse, 0x1, P0 ;  /* 0x000000450f0f7211 */ /* 0x080fe200000f0eff */
[----:B------:R3:W5:Y:S04]  /*0600*/  LDG.E.U8 R5, desc[UR8][R2.64] ;  /* 0x0000000802057981 */ /* 0x000768000c1e1100 */
[----:B------:R4:W5:Y:S04]  /*0610*/  LDG.E.U8 R4, desc[UR8][R10.64] ;  /* 0x000000080a047981 */ /* 0x000968000c1e1100 */
[----:B------:R0:W5:Y:S01]  /*0620*/  LDG.E.U8 R0, desc[UR8][R6.64] ;  /* 0x0000000806007981 */ /* 0x000162000c1e1100 */
[----:B------:R-:W-:-:S02]  /*0630*/  LEA.HI.X.SX32 R13, R8, R69, 0x1, P1 ;  /* 0x00000045080d7211 */ /* 0x000fc400008f0eff */
[C---:B---3--:R-:W-:Y:S01]  /*0640*/  LEA.HI R2, R70.reuse, 0x5c, RZ, 0x1a ;  /* 0x0000005c46027811 */ /* 0x048fe200078fd0ff */
[----:B------:R-:W-:Y:S01]  /*0650*/  IMAD R20, R31, 0x4, R20 ;  /* 0x000000041f147824 */ /* 0x000fe200078e0214 */
[----:B------:R-:W-:Y:S01]  /*0660*/  LEA.HI R3, R70, 0x6c, RZ, 0x1a ;  /* 0x0000006c46037811 */ /* 0x000fe200078fd0ff */
[----:B------:R-:W5:Y:S02]  /*0670*/  LDG.E.U8 R8, desc[UR8][R12.64] ;  /* 0x000000080c087981 */ /* 0x000f64000c1e1100 */
[----:B----4-:R-:W-:Y:S01]  /*0680*/  IMAD R11, R2, R31, RZ ;  /* 0x0000001f020b7224 */ /* 0x010fe200078e02ff */
[----:B------:R-:W-:Y:S01]  /*0690*/  LEA.HI R2, R70, 0x7c, RZ, 0x1a ;  /* 0x0000007c46027811 */ /* 0x000fe200078fd0ff */
[----:B------:R-:W5:Y:S01]  /*06a0*/  LDG.E.U8 R9, desc[UR8][R14.64] ;  /* 0x000000080e097981 */ /* 0x000f62000c1e1100 */
[-C--:B0-----:R-:W-:Y:S02]  /*06b0*/  IADD3 R6, P0, PT, R17, R33.reuse, RZ ;  /* 0x0000002111067210 */ /* 0x081fe40007f1e0ff */
[----:B------:R-:W-:Y:S01]  /*06c0*/  IADD3 R16, P1, PT, R19, R33, RZ ;  /* 0x0000002113107210 */ /* 0x000fe20007f3e0ff */
[----:B------:R-:W-:Y:S01]  /*06d0*/  IMAD R2, R2, R31, RZ ;  /* 0x0000001f02027224 */ /* 0x000fe200078e02ff */
[----:B------:R-:W-:-:S02]  /*06e0*/  LEA.HI.X.SX32 R7, R17, R69, 0x1, P0 ;  /* 0x0000004511077211 */ /* 0x000fc400000f0eff */
[----:B------:R-:W-:Y:S01]  /*06f0*/  IADD3 R18, P0, PT, R11, R33, RZ ;  /* 0x000000210b127210 */ /* 0x000fe20007f1e0ff */
[----:B------:R-:W-:Y:S01]  /*0700*/  IMAD R3, R3, R31, RZ ;  /* 0x0000001f03037224 */ /* 0x000fe200078e02ff */
[-C--:B------:R-:W-:Y:S01]  /*0710*/  LEA.HI.X.SX32 R17, R19, R69.reuse, 0x1, P1 ;  /* 0x0000004513117211 */ /* 0x080fe200008f0eff */
[----:B------:R0:W5:Y:S01]  /*0720*/  LDG.E.U8 R10, desc[UR8][R6.64] ;  /* 0x00000008060a7981 */ /* 0x000162000c1e1100 */
[----:B------:R-:W-:Y:S02]  /*0730*/  LEA.HI.X.SX32 R19, R11, R69, 0x1, P0 ;  /* 0x000000450b137211 */ /* 0x000fe400000f0eff */
[CC--:B------:R-:W-:Y:S01]  /*0740*/  IADD3 R24, P0, PT, R2.reuse, R33.reuse, RZ ;  /* 0x0000002102187210 */ /* 0x0c0fe20007f1e0ff */
[----:B------:R3:W5:Y:S01]  /*0750*/  LDG.E.U8 R11, desc[UR8][R16.64] ;  /* 0x00000008100b7981 */ /* 0x000762000c1e1100 */
[----:B------:R-:W-:Y:S02]  /*0760*/  IADD3 R22, P1, PT, R3, R33, RZ ;  /* 0x0000002103167210 */ /* 0x000fe40007f3e0ff */
[----:B------:R-:W-:Y:S01]  /*0770*/  LEA.HI.X.SX32 R25, R2, R69, 0x1, P0 ;  /* 0x0000004502197211 */ /* 0x000fe200000f0eff */
[----:B------:R4:W5:Y:S01]  /*0780*/  LDG.E.U8 R12, desc[UR8][R18.64] ;  /* 0x00000008120c7981 */ /* 0x000962000c1e1100 */
[C---:B------:R-:W-:Y:S01]  /*0790*/  IADD3 R2, P0, PT, R20.reuse, R33, RZ ;  /* 0x0000002114027210 */ /* 0x040fe20007f1e0ff */
[----:B0-----:R-:W-:Y:S01]  /*07a0*/  IMAD R7, R31, 0x8, R20 ;  /* 0x000000081f077824 */ /* 0x001fe200078e0214 */
[-C--:B------:R-:W-:Y:S01]  /*07b0*/  LEA.HI.X.SX32 R23, R3, R69.reuse, 0x1, P1 ;  /* 0x0000004503177211 */ /* 0x080fe200008f0eff */
[----:B------:R-:W5:Y:S01]  /*07c0*/  LDG.E.U8 R14, desc[UR8][R24.64] ;  /* 0x00000008180e7981 */ /* 0x000f62000c1e1100 */
[----:B------:R-:W-:Y:S01]  /*07d0*/  LEA.HI.X.SX32 R3, R20, R69, 0x1, P0 ;  /* 0x0000004514037211 */ /* 0x000fe200000f0eff */
[----:B---3--:R-:W-:Y:S01]  /*07e0*/  IMAD R16, R31, 0x4, R7 ;  /* 0x000000041f107824 */ /* 0x008fe200078e0207 */
[----:B------:R-:W-:Y:S01]  /*07f0*/  IADD3 R6, P0, PT, R7, R33, RZ ;  /* 0x0000002107067210 */ /* 0x000fe20007f1e0ff */
[----:B------:R0:W5:Y:S02]  /*0800*/  LDG.E.U8 R13, desc[UR8][R22.64] ;  /* 0x00000008160d7981 */ /* 0x000164000c1e1100 */
[----:B----4-:R-:W-:Y:S01]  /*0810*/  IMAD R19, R31, 0x4, R16 ;  /* 0x000000041f137824 */ /* 0x010fe200078e0210 */
[----:B------:R-:W-:Y:S01]  /*0820*/  LEA.HI.X.SX32 R7, R7, R69, 0x1, P0 ;  /* 0x0000004507077211 */ /* 0x000fe200000f0eff */
[----:B------:R-:W5:Y:S01]  /*0830*/  LDG.E.U8 R15, desc[UR8][R2.64] ;  /* 0x00000008020f7981 */ /* 0x000f62000c1e1100 */
[----:B------:R-:W-:-:S03]  /*0840*/  IADD3 R20, P0, PT, R16, R33, RZ ;  /* 0x0000002110147210 */ /* 0x000fc60007f1e0ff */
[----:B------:R3:W5:Y:S01]  /*0850*/  LDG.E.U8 R17, desc[UR8][R6.64] ;  /* 0x0000000806117981 */ /* 0x000762000c1e1100 */
[----:B0-----:R-:W-:Y:S01]  /*0860*/  IMAD R23, R31, 0x8, R19 ;  /* 0x000000081f177824 */ /* 0x001fe200078e0213 */
[----:B------:R-:W-:Y:S02]  /*0870*/  LEA.HI.X.SX32 R21, R16, R69, 0x1, P0 ;  /* 0x0000004510157211 */ /* 0x000fe400000f0eff */
[----:B------:R-:W-:Y:S01]  /*0880*/  IADD3 R18, P0, PT, R19, R33, RZ ;  /* 0x0000002113127210 */ /* 0x000fe20007f1e0ff */
[----:B------:R-:W-:Y:S02]  /*0890*/  IMAD R26, R31, 0x4, R23 ;  /* 0x000000041f1a7824 */ /* 0x000fe400078e0217 */
[----:B------:R0:W5:Y:S01]  /*08a0*/  LDG.E.U8 R16, desc[UR8][R20.64] ;  /* 0x0000000814107981 */ /* 0x000162000c1e1100 */
[----:B------:R-:W-:Y:S01]  /*08b0*/  LEA.HI.X.SX32 R19, R19, R69, 0x1, P0 ;  /* 0x0000004513137211 */ /* 0x000fe200000f0eff */
[----:B------:R-:W-:Y:S01]  /*08c0*/  IMAD R27, R31, 0x4, R26 ;  /* 0x000000041f1b7824 */ /* 0x000fe200078e021a */
[----:B------:R-:W-:-:S03]  /*08d0*/  IADD3 R22, P0, PT, R23, R33, RZ ;  /* 0x0000002117167210 */ /* 0x000fc60007f1e0ff */
[----:B---3--:R-:W-:Y:S01]  /*08e0*/  IMAD R7, R31, 0x8, R27 ;  /* 0x000000081f077824 */ /* 0x008fe200078e021b */
[----:B------:R-:W-:Y:S01]  /*08f0*/  LEA.HI.X.SX32 R23, R23, R69, 0x1, P0 ;  /* 0x0000004517177211 */ /* 0x000fe200000f0eff */
[----:B------:R3:W5:Y:S01]  /*0900*/  LDG.E.U8 R19, desc[UR8][R18.64] ;  /* 0x0000000812137981 */ /* 0x000762000c1e1100 */
[-C--:B------:R-:W-:Y:S01]  /*0910*/  IADD3 R2, P0, PT, R27, R33.reuse, RZ ;  /* 0x000000211b027210 */ /* 0x080fe20007f1e0ff */
[----:B0-----:R-:W-:Y:S01]  /*0920*/  IMAD R21, R31, 0x4, R7 ;  /* 0x000000041f157824 */ /* 0x001fe200078e0207 */
[C---:B------:R-:W-:Y:S01]  /*0930*/  IADD3 R24, P1, PT, R26.reuse, R33, RZ ;  /* 0x000000211a187210 */ /* 0x040fe20007f3e0ff */
[----:B------:R0:W5:Y:S01]  /*0940*/  LDG.E.U8 R37, desc[UR8][R22.64] ;  /* 0x0000000816257981 */ /* 0x000162000c1e1100 */
[----:B------:R-:W-:Y:S01]  /*0950*/  LEA.HI.X.SX32 R3, R27, R69, 0x1, P0 ;  /* 0x000000451b037211 */ /* 0x000fe200000f0eff */
[----:B------:R-:W-:Y:S01]  /*0960*/  IMAD R27, R31, 0x4, R21 ;  /* 0x000000041f1b7824 */ /* 0x000fe200078e0215 */
[----:B------:R-:W-:Y:S02]  /*0970*/  IADD3 R6, P0, PT, R7, R33, RZ ;  /* 0x0000002107067210 */ /* 0x000fe40007f1e0ff */
[-C--:B------:R-:W-:Y:S01]  /*0980*/  LEA.HI.X.SX32 R25, R26, R69.reuse, 0x1, P1 ;  /* 0x000000451a197211 */ /* 0x080fe200008f0eff */
[----:B---3--:R-:W-:Y:S01]  /*0990*/  IMAD R18, R31, 0x8, R27 ;  /* 0x000000081f127824 */ /* 0x008fe200078e021b */
[----:B------:R-:W-:Y:S01]  /*09a0*/  LEA.HI.X.SX32 R7, R7, R69, 0x1, P0 ;  /* 0x0000004507077211 */ /* 0x000fe200000f0eff */
[----:B------:R-:W5:Y:S01]  /*09b0*/  LDG.E.U8 R39, desc[UR8][R2.64] ;  /* 0x0000000802277981 */ /* 0x000f62000c1e1100 */
[----:B------:R-:W-:-:S03]  /*09c0*/  IADD3 R20, P0, PT, R21, R33, RZ ;  /* 0x0000002115147210 */ /* 0x000fc60007f1e0ff */
[----:B------:R3:W5:Y:S01]  /*09d0*/  LDG.E.U8 R36, desc[UR8][R24.64] ;  /* 0x0000000818247981 */ /* 0x000762000c1e1100 */
[----:B------:R-:W-:Y:S02]  /*09e0*/  LEA.HI.X.SX32 R21, R21, R69, 0x1, P0 ;  /* 0x0000004515157211 */ /* 0x000fe400000f0eff */
[C---:B0-----:R-:W-:Y:S01]  /*09f0*/  IADD3 R22, P0, PT, R18.reuse, R33, RZ ;  /* 0x0000002112167210 */ /* 0x041fe20007f1e0ff */
[----:B------:R0:W5:Y:S01]  /*0a00*/  LDG.E.U8 R41, desc[UR8][R6.64] ;  /* 0x0000000806297981 */ /* 0x000162000c1e1100 */
[C---:B---3--:R-:W-:Y:S02]  /*0a10*/  IMAD R24, R31.reuse, 0x4, R18 ;  /* 0x000000041f187824 */ /* 0x048fe400078e0212 */
[----:B------:R-:W-:Y:S01]  /*0a20*/  LEA.HI.X.SX32 R23, R18, R69, 0x1, P0 ;  /* 0x0000004512177211 */ /* 0x000fe200000f0eff */
[----:B------:R3:W5:Y:S01]  /*0a30*/  LDG.E.U8 R38, desc[UR8][R20.64] ;  /* 0x0000000814267981 */ /* 0x000762000c1e1100 */
[----:B------:R-:W-:Y:S01]  /*0a40*/  IMAD R18, R31, 0x4, R24 ;  /* 0x000000041f127824 */ /* 0x000fe200078e0218 */
[----:B------:R-:W-:-:S02]  /*0a50*/  IADD3 R2, P0, PT, R24, R33, RZ ;  /* 0x0000002118027210 */ /* 0x000fc40007f1e0ff */
[----:B------:R-:W5:Y:S02]  /*0a60*/  LDG.E.U8 R45, desc[UR8][R22.64] ;  /* 0x00000008162d7981 */ /* 0x000f64000c1e1100 */
[----:B------:R-:W-:Y:S01]  /*0a70*/  LEA.HI.X.SX32 R3, R24, R69, 0x1, P0 ;  /* 0x0000004518037211 */ /* 0x000fe200000f0eff */
[----:B0-----:R-:W-:Y:S01]  /*0a80*/  IMAD R7, R31, 0x8, R18 ;  /* 0x000000081f077824 */ /* 0x001fe200078e0212 */
[CC--:B------:R-:W-:Y:S02]  /*0a90*/  IADD3 R24, P0, PT, R18.reuse, R33.reuse, RZ ;  /* 0x0000002112187210 */ /* 0x0c0fe40007f1e0ff */
[----:B------:R-:W-:Y:S01]  /*0aa0*/  IADD3 R26, P1, PT, R27, R33, RZ ;  /* 0x000000211b1a7210 */ /* 0x000fe20007f3e0ff */
[----:B------:R-:W5:Y:S01]  /*0ab0*/  LDG.E.U8 R40, desc[UR8][R2.64] ;  /* 0x0000000802287981 */ /* 0x000f62000c1e1100 */
[-C--:B------:R-:W-:Y:S01]  /*0ac0*/  LEA.HI.X.SX32 R25, R18, R69.reuse, 0x1, P0 ;  /* 0x0000004512197211 */ /* 0x080fe200000f0eff */
[----:B------:R-:W-:Y:S01]  /*0ad0*/  IMAD R18, R31, 0x4, R7 ;  /* 0x000000041f127824 */ /* 0x000fe200078e0207 */
[----:B------:R-:W-:-:S02]  /*0ae0*/  LEA.HI.X.SX32 R27, R27, R69, 0x1, P1 ;  /* 0x000000451b1b7211 */ /* 0x000fc400008f0eff */
[-C--:B------:R-:W-:Y:S01]  /*0af0*/  IADD3 R6, P0, PT, R7, R33.reuse, RZ ;  /* 0x0000002107067210 */ /* 0x080fe20007f1e0ff */
[----:B------:R-:W-:Y:S01]  /*0b00*/  IMAD R28, R31, 0x4, R18 ;  /* 0x000000041f1c7824 */ /* 0x000fe200078e0212 */
[C---:B---3--:R-:W-:Y:S01]  /*0b10*/  IADD3 R20, P1, PT, R18.reuse, R33, RZ ;  /* 0x0000002112147210 */ /* 0x048fe20007f3e0ff */
[----:B------:R0:W5:Y:S01]  /*0b20*/  LDG.E.U8 R43, desc[UR8][R26.64] ;  /* 0x000000081a2b7981 */ /* 0x000162000c1e1100 */
[-C--:B------:R-:W-:Y:S02]  /*0b30*/  LEA.HI.X.SX32 R7, R7, R69.reuse, 0x1, P0 ;  /* 0x0000004507077211 */ /* 0x080fe400000f0eff */
[----:B------:R-:W-:Y:S01]  /*0b40*/  LEA.HI.X.SX32 R21, R18, R69, 0x1, P1 ;  /* 0x0000004512157211 */ /* 0x000fe200008f0eff */
[C---:B------:R-:W-:Y:S01]  /*0b50*/  IMAD R18, R31.reuse, 0x8, R28 ;  /* 0x000000081f127824 */ /* 0x040fe200078e021c */
[----:B------:R3:W5:Y:S01]  /*0b60*/  LDG.E.U8 R47, desc[UR8][R24.64] ;  /* 0x00000008182f7981 */ /* 0x000762000c1e1100 */
[C---:B0-----:R-:W-:Y:S02]  /*0b70*/  IADD3 R26, P0, PT, R28.reuse, R33, RZ ;  /* 0x000000211c1a7210 */ /* 0x041fe40007f1e0ff */
[----:B------:R-:W-:Y:S01]  /*0b80*/  IMAD R23, R31, 0x4, R18 ;  /* 0x000000041f177824 */ /* 0x000fe200078e0212 */
[----:B------:R0:W5:Y:S01]  /*0b90*/  LDG.E.U8 R49, desc[UR8][R6.64] ;  /* 0x0000000806317981 */ /* 0x000162000c1e1100 */
[----:B------:R-:W-:-:S02]  /*0ba0*/  LEA.HI.X.SX32 R27, R28, R69, 0x1, P0 ;  /* 0x000000451c1b7211 */ /* 0x000fc400000f0eff */
[C---:B------:R-:W-:Y:S01]  /*0bb0*/  IADD3 R2, P0, PT, R18.reuse, R33, RZ ;  /* 0x0000002112027210 */ /* 0x040fe20007f1e0ff */
[----:B------:R-:W5:Y:S03]  /*0bc0*/  LDG.E.U8 R42, desc[UR8][R20.64] ;  /* 0x00000008142a7981 */ /* 0x000f66000c1e1100 */
[----:B------:R-:W-:Y:S01]  /*0bd0*/  LEA.HI.X.SX32 R3, R18, R69, 0x1, P0 ;  /* 0x0000004512037211 */ /* 0x000fe200000f0eff */
[----:B------:R-:W-:Y:S01]  /*0be0*/  IMAD R18, R31, 0x4, R23 ;  /* 0x000000041f127824 */ /* 0x000fe200078e0217 */
[-C--:B------:R-:W-:Y:S01]  /*0bf0*/  IADD3 R22, P0, PT, R23, R33.reuse, RZ ;  /* 0x0000002117167210 */ /* 0x080fe20007f1e0ff */
[----:B------:R4:W5:Y:S02]  /*0c00*/  LDG.E.U8 R51, desc[UR8][R26.64] ;  /* 0x000000081a337981 */ /* 0x000964000c1e1100 */
[----:B------:R-:W-:Y:S01]  /*0c10*/  IMAD R28, R31, 0x8, R18 ;  /* 0x000000081f1c7824 */ /* 0x000fe200078e0212 */
[----:B---3--:R-:W-:Y:S01]  /*0c20*/  IADD3 R24, P1, PT, R18, R33, RZ ;  /* 0x0000002112187210 */ /* 0x008fe20007f3e0ff */
[----:B------:R3:W5:Y:S01]  /*0c30*/  LDG.E.U8 R53, desc[UR8][R2.64] ;  /* 0x0000000802357981 */ /* 0x000762000c1e1100 */
[----:B------:R-:W-:-:S02]  /*0c40*/  LEA.HI.X.SX32 R23, R23, R69, 0x1, P0 ;  /* 0x0000004517177211 */ /* 0x000fc400000f0eff */
[----:B------:R-:W-:Y:S01]  /*0c50*/  LEA.HI.X.SX32 R25, R18, R69, 0x1, P1 ;  /* 0x0000004512197211 */ /* 0x000fe200008f0eff */
[C---:B------:R-:W-:Y:S01]  /*0c60*/  IMAD R18, R31.reuse, 0x4, R28 ;  /* 0x000000041f127824 */ /* 0x040fe200078e021c */
[C---:B0-----:R-:W-:Y:S01]  /*0c70*/  IADD3 R6, P0, PT, R28.reuse, R33, RZ ;  /* 0x000000211c067210 */ /* 0x041fe20007f1e0ff */
[----:B------:R-:W5:Y:S02]  /*0c80*/  LDG.E.U8 R44, desc[UR8][R22.64] ;  /* 0x00000008162c7981 */ /* 0x000f64000c1e1100 */
[C---:B----4-:R-:W-:Y:S01]  /*0c90*/  IMAD R27, R31.reuse, 0x4, R18 ;  /* 0x000000041f1b7824 */ /* 0x050fe200078e0212 */
[----:B------:R-:W-:Y:S01]  /*0ca0*/  LEA.HI.X.SX32 R7, R28, R69, 0x1, P0 ;  /* 0x000000451c077211 */ /* 0x000fe200000f0eff */
[----:B------:R-:W5:Y:S01]  /*0cb0*/  LDG.E.U8 R55, desc[UR8][R24.64] ;  /* 0x0000000818377981 */ /* 0x000f62000c1e1100 */
[C---:B------:R-:W-:Y:S01]  /*0cc0*/  IADD3 R20, P0, PT, R18.reuse, R33, RZ ;  /* 0x0000002112147210 */ /* 0x040fe20007f1e0ff */
[C---:B---3--:R-:W-:Y:S02]  /*0cd0*/  IMAD R3, R31.reuse, 0x8, R27 ;  /* 0x000000081f037824 */ /* 0x048fe400078e021b */
[----:B------:R0:W5:Y:S01]  /*0ce0*/  LDG.E.U8 R57, desc[UR8][R6.64] ;  /* 0x0000000806397981 */ /* 0x000162000c1e1100 */
[----:B------:R-:W-:Y:S01]  /*0cf0*/  LEA.HI.X.SX32 R21, R18, R69, 0x1, P0 ;  /* 0x0000004512157211 */ /* 0x000fe200000f0eff */
[----:B------:R-:W-:Y:S01]  /*0d00*/  IMAD R18, R31, 0x4, R3 ;  /* 0x000000041f127824 */ /* 0x000fe200078e0203 */
[----:B------:R-:W-:-:S03]  /*0d10*/  IADD3 R26, P0, PT, R27, R33, RZ ;  /* 0x000000211b1a7210 */ /* 0x000fc60007f1e0ff */
[----:B------:R-:W-:Y:S01]  /*0d20*/  IMAD R28, R31, 0x4, R18 ;  /* 0x000000041f1c7824 */ /* 0x000fe200078e0212 */
[----:B------:R-:W-:Y:S01]  /*0d30*/  LEA.HI.X.SX32 R27, R27, R69, 0x1, P0 ;  /* 0x000000451b1b7211 */ /* 0x000fe200000f0eff */
[----:B------:R3:W5:Y:S01]  /*0d40*/  LDG.E.U8 R46, desc[UR8][R20.64] ;  /* 0x00000008142e7981 */ /* 0x000762000c1e1100 */
[-C--:B------:R-:W-:Y:S01]  /*0d50*/  IADD3 R2, P0, PT, R3, R33.reuse, RZ ;  /* 0x0000002103027210 */ /* 0x080fe20007f1e0ff */
[----:B0-----:R-:W-:Y:S01]  /*0d60*/  IMAD R7, R31, 0x8, R28 ;  /* 0x000000081f077824 */ /* 0x001fe200078e021c */
[----:B------:R-:W-:Y:S01]  /*0d70*/  IADD3 R22, P1, PT, R18, R33, RZ ;  /* 0x0000002112167210 */ /* 0x000fe20007f3e0ff */
[----:B------:R-:W5:Y:S01]  /*0d80*/  LDG.E.U8 R59, desc[UR8][R26.64] ;  /* 0x000000081a3b7981 */ /* 0x000f62000c1e1100 */
[----:B------:R-:W-:Y:S02]  /*0d90*/  LEA.HI.X.SX32 R3, R3, R69, 0x1, P0 ;  /* 0x0000004503037211 */ /* 0x000fe400000f0eff */
[----:B------:R-:W-:Y:S02]  /*0da0*/  IADD3 R24, P0, PT, R28, R33, RZ ;  /* 0x000000211c187210 */ /* 0x000fe40007f1e0ff */
[-C--:B------:R-:W-:Y:S01]  /*0db0*/  LEA.HI.X.SX32 R23, R18, R69.reuse, 0x1, P1 ;  /* 0x0000004512177211 */ /* 0x080fe200008f0eff */
[----:B------:R-:W-:Y:S01]  /*0dc0*/  IMAD R18, R31, 0x4, R7 ;  /* 0x000000041f127824 */ /* 0x000fe200078e0207 */
[----:B------:R-:W-:Y:S01]  /*0dd0*/  LEA.HI.X.SX32 R25, R28, R69, 0x1, P0 ;  /* 0x000000451c197211 */ /* 0x000fe200000f0eff */
[----:B------:R0:W5:Y:S01]  /*0de0*/  LDG.E.U8 R61, desc[UR8][R2.64] ;  /* 0x00000008023d7981 */ /* 0x000162000c1e1100 */
[----:B------:R-:W-:Y:S01]  /*0df0*/  IADD3 R6, P0, PT, R7, R33, RZ ;  /* 0x0000002107067210 */ /* 0x000fe20007f1e0ff */
[----:B------:R-:W-:-:S02]  /*0e00*/  IMAD R28, R31, 0x4, R18 ;  /* 0x000000041f1c7824 */ /* 0x000fc400078e0212 */
[----:B------:R4:W5:Y:S01]  /*0e10*/  LDG.E.U8 R63, desc[UR8][R24.64] ;  /* 0x00000008183f7981 */ /* 0x000962000c1e1100 */
[----:B------:R-:W-:Y:S01]  /*0e20*/  LEA.HI.X.SX32 R7, R7, R69, 0x1, P0 ;  /* 0x0000004507077211 */ /* 0x000fe200000f0eff */
[C---:B------:R-:W-:Y:S01]  /*0e30*/  IMAD R29, R31.reuse, 0x8, R28 ;  /* 0x000000081f1d7824 */ /* 0x040fe200078e021c */
[C---:B---3--:R-:W-:Y:S01]  /*0e40*/  IADD3 R20, P0, PT, R18.reuse, R33, RZ ;  /* 0x0000002112147210 */ /* 0x048fe20007f1e0ff */
[----:B------:R3:W5:Y:S03]  /*0e50*/  LDG.E.U8 R48, desc[UR8][R22.64] ;  /* 0x0000000816307981 */ /* 0x000766000c1e1100 */
[----:B------:R-:W-:Y:S01]  /*0e60*/  LEA.HI.X.SX32 R21, R18, R69, 0x1, P0 ;  /* 0x0000004512157211 */ /* 0x000fe200000f0eff */
[----:B------:R-:W-:Y:S01]  /*0e70*/  IMAD R18, R31, 0x4, R29 ;  /* 0x000000041f127824 */ /* 0x000fe200078e021d */
[----:B0-----:R-:W-:Y:S01]  /*0e80*/  IADD3 R2, P0, PT, R29, R33, RZ ;  /* 0x000000211d027210 */ /* 0x001fe20007f1e0ff */
[----:B------:R0:W5:Y:S02]  /*0e90*/  LDG.E.U8 R65, desc[UR8][R6.64] ;  /* 0x0000000806417981 */ /* 0x000164000c1e1100 */
[----:B----4-:R-:W-:Y:S01]  /*0ea0*/  IMAD R25, R31, 0x4, R18 ;  /* 0x000000041f197824 */ /* 0x010fe200078e0212 */
[----:B------:R-:W-:Y:S01]  /*0eb0*/  LEA.HI.X.SX32 R3, R29, R69, 0x1, P0 ;  /* 0x000000451d037211 */ /* 0x000fe200000f0eff */
[----:B------:R4:W5:Y:S01]  /*0ec0*/  LDG.E.U8 R50, desc[UR8][R20.64] ;  /* 0x0000000814327981 */ /* 0x000962000c1e1100 */
[----:B---3--:R-:W-:-:S02]  /*0ed0*/  IADD3 R22, P0, PT, R18, R33, RZ ;  /* 0x0000002112167210 */ /* 0x008fc40007f1e0ff */
[----:B------:R-:W-:Y:S01]  /*0ee0*/  IADD3 R26, P1, PT, R28, R33, RZ ;  /* 0x000000211c1a7210 */ /* 0x000fe20007f3e0ff */
[----:B------:R3:W5:Y:S01]  /*0ef0*/  LDG.E.U8 R71, desc[UR8][R2.64] ;  /* 0x0000000802477981 */ /* 0x000762000c1e1100 */
[----:B0-----:R-:W-:Y:S01]  /*0f00*/  IMAD R7, R31, 0x8, R25 ;  /* 0x000000081f077824 */ /* 0x001fe200078e0219 */
[----:B------:R-:W-:Y:S02]  /*0f10*/  LEA.HI.X.SX32 R23, R18, R69, 0x1, P0 ;  /* 0x0000004512177211 */ /* 0x000fe400000f0eff */
[----:B------:R-:W-:Y:S01]  /*0f20*/  IADD3 R24, P0, PT, R25, R33, RZ ;  /* 0x0000002119187210 */ /* 0x000fe20007f1e0ff */
[----:B------:R-:W-:Y:S01]  /*0f30*/  IMAD R18, R31, 0x4, R7 ;  /* 0x000000041f127824 */ /* 0x000fe200078e0207 */
[-C--:B------:R-:W-:Y:S01]  /*0f40*/  LEA.HI.X.SX32 R27, R28, R69.reuse, 0x1, P1 ;  /* 0x000000451c1b7211 */ /* 0x080fe200008f0eff */
[----:B------:R-:W5:Y:S01]  /*0f50*/  LDG.E.U8 R52, desc[UR8][R22.64] ;  /* 0x0000000816347981 */ /* 0x000f62000c1e1100 */
[----:B------:R-:W-:Y:S01]  /*0f60*/  LEA.HI.X.SX32 R25, R25, R69, 0x1, P0 ;  /* 0x0000004519197211 */ /* 0x000fe200000f0eff */
[----:B------:R-:W-:Y:S01]  /*0f70*/  IMAD R28, R31, 0x4, R18 ;  /* 0x000000041f1c7824 */ /* 0x000fe200078e0212 */
[-C--:B------:R-:W-:Y:S01]  /*0f80*/  IADD3 R6, P0, PT, R7, R33.reuse, RZ ;  /* 0x0000002107067210 */ /* 0x080fe20007f1e0ff */
[----:B------:R0:W5:Y:S01]  /*0f90*/  LDG.E.U8 R67, desc[UR8][R26.64] ;  /* 0x000000081a437981 */ /* 0x000162000c1e1100 */
[C---:B----4-:R-:W-:Y:S01]  /*0fa0*/  IADD3 R20, P1, PT, R18.reuse, R33, RZ ;  /* 0x0000002112147210 */ /* 0x050fe20007f3e0ff */
[----:B---3--:R-:W-:Y:S01]  /*0fb0*/  IMAD R3, R31, 0x8, R28 ;  /* 0x000000081f037824 */ /* 0x008fe200078e021c */
[-C--:B------:R-:W-:Y:S01]  /*0fc0*/  LEA.HI.X.SX32 R7, R7, R69.reuse, 0x1, P0 ;  /* 0x0000004507077211 */ /* 0x080fe200000f0eff */
[----:B------:R-:W5:Y:S01]  /*0fd0*/  LDG.E.U8 R73, desc[UR8][R24.64] ;  /* 0x0000000818497981 */ /* 0x000f62000c1e1100 */
[----:B------:R-:W-:Y:S01]  /*0fe0*/  LEA.HI.X.SX32 R21, R18, R69, 0x1, P1 ;  /* 0x0000004512157211 */ /* 0x000fe200008f0eff */
[----:B------:R-:W-:-:S02]  /*0ff0*/  IMAD R18, R31, 0x4, R3 ;  /* 0x000000041f127824 */ /* 0x000fc400078e0203 */
[----:B------:R3:W5:Y:S01]  /*1000*/  LDG.E.U8 R79, desc[UR8][R6.64] ;  /* 0x00000008064f7981 */ /* 0x000762000c1e1100 */
[----:B0-----:R-:W-:-:S03]  /*1010*/  IADD3 R26, P0, PT, R28, R33, RZ ;  /* 0x000000211c1a7210 */ /* 0x001fc60007f1e0ff */
[----:B------:R-:W5:Y:S01]  /*1020*/  LDG.E.U8 R56, desc[UR8][R20.64] ;  /* 0x0000000814387981 */ /* 0x000f62000c1e1100 */
[----:B------:R-:W-:Y:S01]  /*1030*/  LEA.HI.X.SX32 R27, R28, R69, 0x1, P0 ;  /* 0x000000451c1b7211 */ /* 0x000fe200000f0eff */
[----:B------:R-:W-:Y:S01]  /*1040*/  IMAD R28, R31, 0x4, R18 ;  /* 0x000000041f1c7824 */ /* 0x000fe200078e0212 */
[----:B------:R-:W-:-:S03]  /*1050*/  IADD3 R2, P0, PT, R3, R33, RZ ;  /* 0x0000002103027210 */ /* 0x000fc60007f1e0ff */
[----:B------:R-:W-:Y:S01]  /*1060*/  IMAD R29, R31, 0x8, R28 ;  /* 0x000000081f1d7824 */ /* 0x000fe200078e021c */
[----:B------:R-:W-:Y:S01]  /*1070*/  LEA.HI.X.SX32 R3, R3, R69, 0x1, P0 ;  /* 0x0000004503037211 */ /* 0x000fe200000f0eff */
[----:B------:R0:W5:Y:S01]  /*1080*/  LDG.E.U8 R81, desc[UR8][R26.64] ;  /* 0x000000081a517981 */ /* 0x000162000c1e1100 */
[----:B------:R-:W-:-:S03]  /*1090*/  IADD3 R22, P0, PT, R18, R33, RZ ;  /* 0x0000002112167210 */ /* 0x000fc60007f1e0ff */
[----:B------:R4:W5:Y:S01]  /*10a0*/  LDG.E.U8 R83, desc[UR8][R2.64] ;  /* 0x0000000802537981 */ /* 0x000962000c1e1100 */
[----:B------:R-:W-:Y:S01]  /*10b0*/  LEA.HI.X.SX32 R23, R18, R69, 0x1, P0 ;  /* 0x0000004512177211 */ /* 0x000fe200000f0eff */
[----:B------:R-:W-:Y:S01]  /*10c0*/  IMAD R18, R31, 0x4, R29 ;  /* 0x000000041f127824 */ /* 0x000fe200078e021d */
[----:B---3--:R-:W-:-:S03]  /*10d0*/  IADD3 R6, P0, PT, R29, R33, RZ ;  /* 0x000000211d067210 */ /* 0x008fc60007f1e0ff */
[----:B0-----:R-:W-:Y:S01]  /*10e0*/  IMAD R27, R31, 0x4, R18 ;  /* 0x000000041f1b7824 */ /* 0x001fe200078e0212 */
[----:B------:R-:W-:Y:S01]  /*10f0*/  LEA.HI.X.SX32 R7, R29, R69, 0x1, P0 ;  /* 0x000000451d077211 */ /* 0x000fe200000f0eff */
[----:B------:R0:W5:Y:S01]  /*1100*/  LDG.E.U8 R58, desc[UR8][R22.64] ;  /* 0x00000008163a7981 */ /* 0x000162000c1e1100 */
[-C--:B------:R-:W-:Y:S01]  /*1110*/  IADD3 R20, P0, PT, R18, R33.reuse, RZ ;  /* 0x0000002112147210 */ /* 0x080fe20007f1e0ff */
[----:B----4-:R-:W-:Y:S01]  /*1120*/  IMAD R3, R31, 0x8, R27 ;  /* 0x000000081f037824 */ /* 0x010fe200078e021b */
[----:B------:R-:W-:Y:S01]  /*1130*/  IADD3 R24, P1, PT, R28, R33, RZ ;  /* 0x000000211c187210 */ /* 0x000fe20007f3e0ff */
[----:B------:R-:W5:Y:S01]  /*1140*/  LDG.E.U8 R87, desc[UR8][R6.64] ;  /* 0x0000000806577981 */ /* 0x000f62000c1e1100 */
[----:B------:R-:W-:Y:S02]  /*1150*/  LEA.HI.X.SX32 R21, R18, R69, 0x1, P0 ;  /* 0x0000004512157211 */ /* 0x000fe400000f0eff */
[----:B------:R-:W-:Y:S01]  /*1160*/  IADD3 R26, P0, PT, R27, R33, RZ ;  /* 0x000000211b1a7210 */ /* 0x000fe20007f1e0ff */
[----:B------:R-:W-:Y:S01]  /*1170*/  IMAD R18, R31, 0x4, R3 ;  /* 0x000000041f127824 */ /* 0x000fe200078e0203 */
[-C--:B------:R-:W-:Y:S01]  /*1180*/  LEA.HI.X.SX32 R25, R28, R69.reuse, 0x1, P1 ;  /* 0x000000451c197211 */ /* 0x080fe200008f0eff */
[----:B------:R-:W5:Y:S01]  /*1190*/  LDG.E.U8 R60, desc[UR8][R20.64] ;  /* 0x00000008143c7981 */ /* 0x000f62000c1e1100 */
[----:B------:R-:W-:Y:S01]  /*11a0*/  LEA.HI.X.SX32 R27, R27, R69, 0x1, P0 ;  /* 0x000000451b1b7211 */ /* 0x000fe200000f0eff */
[----:B------:R-:W-:Y:S01]  /*11b0*/  IMAD R28, R31, 0x4, R18 ;  /* 0x000000041f1c7824 */ /* 0x000fe200078e0212 */
[C---:B------:R-:W-:Y:S01]  /*11c0*/  IADD3 R2, P0, PT, R3.reuse, R33, RZ ;  /* 0x0000002103027210 */ /* 0x040fe20007f1e0ff */
[----:B------:R3:W5:Y:S03]  /*11d0*/  LDG.E.U8 R85, desc[UR8][R24.64] ;  /* 0x0000000818557981 */ /* 0x000766000c1e1100 */
[----:B------:R-:W-:Y:S01]  /*11e0*/  LEA.HI.X.SX32 R3, R3, R69, 0x1, P0 ;  /* 0x0000004503037211 */ /* 0x000fe200000f0eff */
[----:B------:R4:W5:Y:S01]  /*11f0*/  LDG.E.U8 R89, desc[UR8][R26.64] ;  /* 0x000000081a597981 */ /* 0x000962000c1e1100 */
[----:B0-----:R-:W-:-:S02]  /*1200*/  IADD3 R22, P0, PT, R18, R33, RZ ;  /* 0x0000002112167210 */ /* 0x001fc40007f1e0ff */
[----:B------:R-:W-:Y:S01]  /*1210*/  LEA.HI R76, R70, 0xdc, RZ, 0x1a ;  /* 0x000000dc464c7811 */ /* 0x000fe200078fd0ff */
[----:B------:R0:W5:Y:S01]  /*1220*/  LDG.E.U8 R91, desc[UR8][R2.64] ;  /* 0x00000008025b7981 */ /* 0x000162000c1e1100 */
[----:B---3--:R-:W-:Y:S01]  /*1230*/  IMAD R24, R31, 0x8, R28 ;  /* 0x000000081f187824 */ /* 0x008fe200078e021c */
[----:B----4-:R-:W3:Y:S01]  /*1240*/  LDC.64 R26, c[0x0][0x380] ;  /* 0x0000e000ff1a7b82 */ /* 0x010ee20000000a00 */
[----:B------:R-:W-:-:S03]  /*1250*/  LEA.HI.X.SX32 R23, R18, R69, 0x1, P0 ;  /* 0x0000004512177211 */ /* 0x000fc600000f0eff */
[----:B------:R-:W-:Y:S01]  /*1260*/  IADD3 R20, P0, PT, R24, R33, RZ ;  /* 0x0000002118147210 */ /* 0x000fe20007f1e0ff */
[----:B------:R-:W-:Y:S01]  /*1270*/  IMAD R30, R76, R31, RZ ;  /* 0x0000001f4c1e7224 */ /* 0x000fe200078e02ff */
[----:B------:R-:W-:Y:S02]  /*1280*/  IADD3 R6, P1, PT, R28, R33, RZ ;  /* 0x000000211c067210 */ /* 0x000fe40007f3e0ff */
[C---:B------:R-:W-:Y:S02]  /*1290*/  LEA.HI R75, R70.reuse, 0xec, RZ, 0x1a ;  /* 0x000000ec464b7811 */ /* 0x040fe400078fd0ff */
[----:B------:R-:W-:Y:S01]  /*12a0*/  LEA.HI R74, R70, 0xfc, RZ, 0x1a ;  /* 0x000000fc464a7811 */ /* 0x000fe200078fd0ff */
[----:B--2---:R-:W-:Y:S01]  /*12b0*/  IMAD R25, R78, UR5, RZ ;  /* 0x000000054e197c24 */ /* 0x004fe2000f8e02ff */
[-C--:B------:R-:W-:Y:S01]  /*12c0*/  LEA.HI.X.SX32 R21, R24, R69.reuse, 0x1, P0 ;  /* 0x0000004518157211 */ /* 0x080fe200000f0eff */
[----:B------:R-:W-:Y:S01]  /*12d0*/  IMAD R24, R31, 0x4, R24 ;  /* 0x000000041f187824 */ /* 0x000fe200078e0218 */
[----:B------:R-:W-:Y:S01]  /*12e0*/  LEA.HI.X.SX32 R7, R28, R69, 0x1, P1 ;  /* 0x000000451c077211 */ /* 0x000fe200008f0eff */
[----:B------:R-:W-:Y:S01]  /*12f0*/  IMAD R32, R75, R31, RZ ;  /* 0x0000001f4b207224 */ /* 0x000fe200078e02ff */
[----:B------:R-:W-:Y:S01]  /*1300*/  IADD3 RZ, P0, PT, R30, R33, RZ ;  /* 0x000000211eff7210 */ /* 0x000fe20007f1e0ff */
[----:B0-----:R-:W-:Y:S01]  /*1310*/  IMAD R2, R31, 0x4, R24 ;  /* 0x000000041f027824 */ /* 0x001fe200078e0218 */
[----:B------:R-:W0:Y:S01]  /*1320*/  LDCU UR5, c[0x0][0x3b8] ;  /* 0x00007700ff0577ac */ /* 0x000e220008000800 */
[----:B------:R-:W-:Y:S01]  /*1330*/  IMAD R34, R74, R31, RZ ;  /* 0x0000001f4a227224 */ /* 0x000fe200078e02ff */
[----:B------:R2:W5:Y:S01]  /*1340*/  LDG.E.U8 R93, desc[UR8][R6.64] ;  /* 0x00000008065d7981 */ /* 0x000562000c1e1100 */
[----:B------:R-:W-:Y:S01]  /*1350*/  LEA.HI.X.SX32 R31, R30, R69, 0x1, P0 ;  /* 0x000000451e1f7211 */ /* 0x000fe200000f0eff */
[----:B------:R-:W-:Y:S01]  /*1360*/  UIMAD UR4, UR7, UR4, URZ ;  /* 0x00000004070472a4 */ /* 0x000fe2000f8e02ff */
[-C--:B------:R-:W-:Y:S01]  /*1370*/  IADD3 RZ, P1, PT, R32, R33.reuse, RZ ;  /* 0x0000002120ff7210 */ /* 0x080fe20007f3e0ff */
[----:B------:R4:W5:Y:S01]  /*1380*/  LDG.E.U8 R95, desc[UR8][R20.64] ;  /* 0x00000008145f7981 */ /* 0x000962000c1e1100 */
[-C--:B------:R-:W-:Y:S01]  /*1390*/  IADD3 RZ, P3, PT, R34, R33.reuse, RZ ;  /* 0x0000002122ff7210 */ /* 0x080fe20007f7e0ff */
[----:B------:R-:W-:Y:S01]  /*13a0*/  USHF.R.S32.HI UR10, URZ, 0x1f, UR4 ;  /* 0x0000001fff0a7899 */ /* 0x000fe20008011404 */
[----:B------:R-:W-:Y:S01]  /*13b0*/  LEA.HI R68, R70, 0x8c, RZ, 0x1a ;  /* 0x0000008c46447811 */ /* 0x000fe200078fd0ff */
[----:B------:R0:W5:Y:S01]  /*13c0*/  LDG.E.U8 R62, desc[UR8][R22.64] ;  /* 0x00000008163e7981 */ /* 0x000162000c1e1100 */
[----:B--2---:R-:W-:-:S02]  /*13d0*/  IADD3 R6, P0, PT, R24, R33, RZ ;  /* 0x0000002118067210 */ /* 0x004fc40007f1e0ff */
[----:B----4-:R-:W-:Y:S02]  /*13e0*/  IADD3 R20, P2, PT, R2, R33, RZ ;  /* 0x0000002102147210 */ /* 0x010fe40007f5e0ff */
[-C--:B------:R-:W-:Y:S02]  /*13f0*/  LEA.HI.X.SX32 R33, R32, R69.reuse, 0x1, P1 ;  /* 0x0000004520217211 */ /* 0x080fe400008f0eff */
[-C--:B------:R-:W-:Y:S02]  /*1400*/  LEA.HI.X.SX32 R7, R24, R69.reuse, 0x1, P0 ;  /* 0x0000004518077211 */ /* 0x080fe400000f0eff */
[----:B------:R-:W-:Y:S02]  /*1410*/  LEA.HI.X.SX32 R21, R2, R69, 0x1, P2 ;  /* 0x0000004502157211 */ /* 0x000fe400010f0eff */
[----:B---3--:R-:W-:Y:S01]  /*1420*/  IADD3 R28, P1, P0, R25, UR4, R26 ;  /* 0x00000004191c7c10 */ /* 0x008fe2000f83e01a */
[----:B------:R-:W5:Y:S01]  /*1430*/  LDG.E.U8 R64, desc[UR8][R6.64] ;  /* 0x0000000806407981 */ /* 0x000f62000c1e1100 */
[----:B------:R-:W-:-:S02]  /*1440*/  SHF.R.S32.HI R2, RZ, 0x1f, R25 ;  /* 0x0000001fff027819 */ /* 0x000fc40000011419 */
[----:B------:R-:W-:Y:S01]  /*1450*/  LEA.HI.X.SX32 R35, R34, R69, 0x1, P3 ;  /* 0x0000004522237211 */ /* 0x000fe200018f0eff */
[----:B------:R2:W5:Y:S01]  /*1460*/  LDG.E.U8 R97, desc[UR8][R20.64] ;  /* 0x0000000814617981 */ /* 0x000562000c1e1100 */
[----:B------:R-:W-:Y:S02]  /*1470*/  IADD3.X R18, PT, PT, R2, UR10, R27, P1, P0 ;  /* 0x0000000a02127c10 */ /* 0x000fe40008fe041b */
[C---:B------:R-:W-:Y:S02]  /*1480*/  LEA.HI R3, R70.reuse, 0x9c, RZ, 0x1a ;  /* 0x0000009c46037811 */ /* 0x040fe400078fd0ff */
[----:B------:R-:W-:Y:S01]  /*1490*/  LEA.HI R77, R70, 0xcc, RZ, 0x1a ;  /* 0x000000cc464d7811 */ /* 0x000fe200078fd0ff */
[----:B0-----:R-:W-:Y:S01]  /*14a0*/  IMAD R23, R76, UR5, RZ ;  /* 0x000000054c177c24 */ /* 0x001fe2000f8e02ff */
[C---:B------:R-:W-:Y:S01]  /*14b0*/  LEA.HI R2, R70.reuse, 0xac, RZ, 0x1a ;  /* 0x000000ac46027811 */ /* 0x040fe200078fd0ff */
[----:B------:R-:W0:Y:S01]  /*14c0*/  LDCU UR4, c[0x0][0x3c8] ;  /* 0x00007900ff0477ac */ /* 0x000e220008000800 */
[----:B------:R-:W-:Y:S01]  /*14d0*/  LEA.HI R69, R70, 0xbc, RZ, 0x1a ;  /* 0x000000bc46457811 */ /* 0x000fe200078fd0ff */
[----:B------:R-:W-:-:S02]  /*14e0*/  IMAD R27, R68, UR5, RZ ;  /* 0x00000005441b7c24 */ /* 0x000fc4000f8e02ff */
[----:B------:R-:W-:Y:S02]  /*14f0*/  IMAD R29, R2, UR5, RZ ;  /* 0x00000005021d7c24 */ /* 0x000fe4000f8e02ff */
[----:B------:R-:W-:Y:S02]  /*1500*/  IMAD R99, R69, UR5, RZ ;  /* 0x0000000545637c24 */ /* 0x000fe4000f8e02ff */
[----:B------:R-:W-:Y:S02]  /*1510*/  IMAD R101, R3, UR5, RZ ;  /* 0x0000000503657c24 */ /* 0x000fe4000f8e02ff */
[----:B--2---:R-:W-:Y:S02]  /*1520*/  IMAD R21, R75, UR5, RZ ;  /* 0x000000054b157c24 */ /* 0x004fe4000f8e02ff */
[----:B------:R-:W-:Y:S02]  /*1530*/  IMAD R25, R74, UR5, RZ ;  /* 0x000000054a197c24 */ /* 0x000fe4000f8e02ff */
[----:B------:R-:W-:Y:S01]  /*1540*/  IMAD R7, R77, UR5, RZ ;  /* 0x000000054d077c24 */ /* 0x000fe2000f8e02ff */
[-C--:B------:R-:W-:Y:S01]  /*1550*/  IADD3 R20, P1, PT, R27, R28.reuse, RZ ;  /* 0x0000001c1b147210 */ /* 0x080fe20007f3e0ff */
[--C-:B------:R-:W-:Y:S01]  /*1560*/  IMAD.IADD R30, R23, 0x1, R28.reuse ;  /* 0x00000001171e7824 */ /* 0x100fe200078e021c */
[-C--:B------:R-:W-:Y:S01]  /*1570*/  IADD3 R24, P2, PT, R29, R28.reuse, RZ ;  /* 0x0000001c1d187210 */ /* 0x080fe20007f5e0ff */
[--C-:B------:R-:W-:Y:S01]  /*1580*/  IMAD.IADD R32, R21, 0x1, R28.reuse ;  /* 0x0000000115207824 */ /* 0x100fe200078e021c */
[-C--:B------:R-:W-:Y:S01]  /*1590*/  IADD3 R26, P3, PT, R99, R28.reuse, RZ ;  /* 0x0000001c631a7210 */ /* 0x080fe20007f7e0ff */
[----:B------:R-:W-:Y:S01]  /*15a0*/  IMAD.IADD R34, R25, 0x1, R28 ;  /* 0x0000000119227824 */ /* 0x000fe200078e021c */
[-C--:B------:R-:W-:Y:S01]  /*15b0*/  IADD3 R22, P4, PT, R101, R28.reuse, RZ ;  /* 0x0000001c65167210 */ /* 0x080fe20007f9e0ff */
[----:B------:R-:W5:Y:S01]  /*15c0*/  LDG.E.U8 R30, desc[UR8][R30.64] ;  /* 0x000000081e1e7981 */ /* 0x000f62000c1e1100 */
[----:B------:R-:W-:-:S02]  /*15d0*/  IADD3 R28, P0, PT, R7, R28, RZ ;  /* 0x0000001c071c7210 */ /* 0x000fc40007f1e0ff */
[-C--:B------:R-:W-:Y:S01]  /*15e0*/  LEA.HI.X.SX32 R25, R29, R18.reuse, 0x1, P2 ;  /* 0x000000121d197211 */ /* 0x080fe200010f0eff */
[----:B------:R-:W5:Y:S01]  /*15f0*/  LDG.E.U8 R32, desc[UR8][R32.64] ;  /* 0x0000000820207981 */ /* 0x000f62000c1e1100 */
[-C--:B------:R-:W-:Y:S02]  /*1600*/  LEA.HI.X.SX32 R29, R7, R18.reuse, 0x1, P0 ;  /* 0x00000012071d7211 */ /* 0x080fe400000f0eff */
[----:B------:R-:W2:Y:S01]  /*1610*/  LDC.64 R6, c[0x0][0x3c0] ;  /* 0x0000f000ff067b82 */ /* 0x000ea20000000a00 */
[----:B------:R-:W5:Y:S04]  /*1620*/  LDG.E.U8 R34, desc[UR8][R34.64] ;  /* 0x0000000822227981 */ /* 0x000f68000c1e1100 */
[----:B------:R-:W5:Y:S01]  /*1630*/  LDG.E.U8 R28, desc[UR8][R28.64] ;  /* 0x000000081c1c7981 */ /* 0x000f62000c1e1100 */
[----:B------:R-:W-:-:S02]  /*1640*/  LEA.HI.X.SX32 R21, R27, R18, 0x1, P1 ;  /* 0x000000121b157211 */ /* 0x000fc400008f0eff */
[-C--:B------:R-:W-:Y:S01]  /*1650*/  LEA.HI.X.SX32 R27, R99, R18.reuse, 0x1, P3 ;  /* 0x00000012631b7211 */ /* 0x080fe200018f0eff */
[----:B------:R3:W5:Y:S01]  /*1660*/  LDG.E.U8 R24, desc[UR8][R24.64] ;  /* 0x0000000818187981 */ /* 0x000762000c1e1100 */
[----:B------:R-:W-:Y:S02]  /*1670*/  LEA.HI.X.SX32 R23, R101, R18, 0x1, P4 ;  /* 0x0000001265177211 */ /* 0x000fe400020f0eff */
[----:B------:R-:W-:Y:S01]  /*1680*/  LOP3.LUT R18, R70, 0xff, RZ, 0xc0, !PT ;  /* 0x000000ff46127812 */ /* 0x000fe200078ec0ff */
[----:B------:R4:W5:Y:S01]  /*1690*/  LDG.E.U8 R26, desc[UR8][R26.64] ;  /* 0x000000081a1a7981 */ /* 0x000962000c1e1100 */
[----:B------:R-:W-:-:S03]  /*16a0*/  R2UR UR59, R54 ;  /* 0x00000000363b72ca */ /* 0x000fc600000e0000 */
[----:B------:R2:W5:Y:S01]  /*16b0*/  LDG.E.U8 R20, desc[UR8][R20.64] ;  /* 0x0000000814147981 */ /* 0x000562000c1e1100 */
[----:B0-----:R-:W-:Y:S01]  /*16c0*/  IMAD R18, R18, UR4, RZ ;  /* 0x0000000412127c24 */ /* 0x001fe2000f8e02ff */
[--C-:B---3--:R-:W-:Y:S02]  /*16d0*/  SHF.R.S32.HI R25, RZ, 0x7, R70.reuse ;  /* 0x00000007ff197819 */ /* 0x108fe40000011446 */
[----:B------:R0:W5:Y:S01]  /*16e0*/  LDG.E.U8 R22, desc[UR8][R22.64] ;  /* 0x0000000816167981 */ /* 0x000162000c1e1100 */
[----:B----4-:R-:W-:Y:S01]  /*16f0*/  SHF.R.U32.HI R27, RZ, 0x5, R70 ;  /* 0x00000005ff1b7819 */ /* 0x010fe20000011646 */
[----:B--2---:R-:W-:-:S03]  /*1700*/  IMAD R21, R6, UR7, RZ ;  /* 0x0000000706157c24 */ /* 0x004fc6000f8e02ff */
[----:B------:R-:W-:Y:S02]  /*1710*/  R2UR UR41, R27 ;  /* 0x000000001b2972ca */ /* 0x000fe400000e0000 */
[----:B------:R-:W-:Y:S02]  /*1720*/  SGXT R6, R25, 0x1 ;  /* 0x000000011906781a */ /* 0x000fe40000000200 */
[--C-:B-1----:R-:W-:Y:S02]  /*1730*/  IADD3 R158, P0, P1, R18, R158, R21.reuse ;  /* 0x0000009e129e7210 */ /* 0x102fe4000791e015 */
[----:B0-----:R-:W-:Y:S02]  /*1740*/  SHF.R.S32.HI R23, RZ, 0x1f, R18 ;  /* 0x0000001fff177819 */ /* 0x001fe40000011412 */
[----:B------:R-:W-:Y:S02]  /*1750*/  SHF.R.S32.HI R18, RZ, 0x1f, R21 ;  /* 0x0000001fff127819 */ /* 0x000fe40000011415 */
[----:B------:R-:W-:-:S02]  /*1760*/  LOP3.LUT R21, R6, 0x90, RZ, 0xc0, !PT ;  /* 0x0000009006157812 */ /* 0x000fc400078ec0ff */
[----:B------:R-:W-:Y:S02]  /*1770*/  IADD3.X R159, PT, PT, R23, R159, R18, P0, P1 ;  /* 0x0000009f179f7210 */ /* 0x000fe400007e2412 */
[----:B------:R-:W-:Y:S01]  /*1780*/  LOP3.LUT R90, R21, 0x7f, R70, 0x78, !PT ;  /* 0x0000007f155a7812 */ /* 0x000fe200078e7846 */
[----:B------:R-:W-:Y:S06]  /*1790*/  BRA.U UP0, `(.L_x_5) ;  /* 0x0000000100187547 */ /* 0x000fec000b800000 */
[----:B------:R-:W-:Y:S01]  /*17a0*/  ELECT P0, URZ, PT ;  /* 0x0000000000ff782f */ /* 0x000fe20003800000 */
[----:B------:R-:W-:Y:S01]  /*17b0*/  IMAD.MOV.U32 R6, RZ, RZ, 0x1 ;  /* 0x00000001ff067424 */ /* 0x000fe200078e00ff */
[----:B------:R-:W-:Y:S01]  /*17c0*/  UMOV UR4, 0x40 ;  /* 0x0000004000047882 */ /* 0x000fe20000000000 */
[----:B------:R-:W-:Y:S01]  /*17d0*/  UVIRTCOUNT.DEALLOC.SMPOOL 0x80 ;  /* 0x000000800000784c */ /* 0x000fe20000000000 */
[----:B------:R-:W-:-:S09]  /*17e0*/  ULEA UR4, UR6, UR4, 0x18 ;  /* 0x0000000406047291 */ /* 0x000fd2000f8ec0ff */
[----:B------:R0:W-:Y:S03]  /*17f0*/  @P0 STS.U8 [UR4], R6 ;  /* 0x00000006ff000988 */ /* 0x0001e60008000004 */
.L_x_5:
[----:B-----5:R1:W-:Y:S01]  /*1800*/  STS.U8 [R90+UR58+0x200], R15 ;  /* 0x0002000f5a007988 */ /* 0x0203e2000800003a */
[----:B------:R-:W-:Y:S01]  /*1810*/  USHF.L.U32 UR4, UR41, 0x15, URZ ;  /* 0x0000001529047899 */ /* 0x000fe200080006ff */
[----:B------:R-:W-:Y:S01]  /*1820*/  LOP3.LUT P1, RZ, R70, 0xff, RZ, 0xc0, !PT ;  /* 0x000000ff46ff7812 */ /* 0x000fe2000782c0ff */
[----:B------:R-:W-:Y:S01]  /*1830*/  ULOP3.LUT UR63, UR41, 0x4, URZ, 0xc0, !UPT ;  /* 0x00000004293f7892 */ /* 0x000fe2000f8ec0ff */
[----:B------:R2:W-:Y:S01]  /*1840*/  STS.U8 [R90+UR58], R5 ;  /* 0x000000055a007988 */ /* 0x0005e2000800003a */
[----:B------:R-:W-:Y:S01]  /*1850*/  ULOP3.LUT UR6, UR4, 0x600000, URZ, 0xc0, !UPT ;  /* 0x0060000004067892 */ /* 0x000fe2000f8ec0ff */
[----:B------:R-:W-:Y:S02]  /*1860*/  UMOV UR5, 0x1 ;  /* 0x0000000100057882 */ /* 0x000fe40000000000 */
[----:B------:R-:W-:Y:S01]  /*1870*/  STS.U8 [R90+UR58+0x400], R17 ;  /* 0x000400115a007988 */ /* 0x000fe2000800003a */
[----:B------:R-:W-:Y:S01]  /*1880*/  UIADD3 UR60, UPT, UPT, UR59, UR6, URZ ;  /* 0x000000063b3c7290 */ /* 0x000fe2000fffe0ff */
[----:B-1----:R-:W-:Y:S01]  /*1890*/  LOP3.LUT R15, R90, 0x20, RZ, 0x3c, !PT ;  /* 0x000000205a0f7812 */ /* 0x002fe200078e3cff */
[----:B------:R-:W-:-:S02]  /*18a0*/  UIADD3 UR61, UPT, UPT, UR58, 0xa800, URZ ;  /* 0x0000a8003a3d7890 */ /* 0x000fc4000fffe0ff */
[----:B------:R-:W-:Y:S01]  /*18b0*/  STS.U8 [R90+UR58+0x600], R19 ;  /* 0x000600135a007988 */ /* 0x000fe2000800003a */
[----:B------:R-:W-:Y:S01]  /*18c0*/  ULEA UR60, UR63, UR60, 0x5 ;  /* 0x0000003c3f3c7291 */ /* 0x000fe2000f8e28ff */
[----:B--2---:R-:W-:Y:S01]  /*18d0*/  IMAD.SHL.U32 R5, R7, 0x8, RZ ;  /* 0x0000000807057824 */ /* 0x004fe200078e00ff */
[----:B------:R-:W-:Y:S01]  /*18e0*/  VOTEU.ALL UP1, P1 ;  /* 0x0000000000ff7886 */ /* 0x000fe20000820000 */
[----:B------:R-:W-:Y:S01]  /*18f0*/  STS.U8 [R90+UR58+0x800], R37 ;  /* 0x000800255a007988 */ /* 0x000fe2000800003a */
[----:B------:R-:W1:Y:S02]  /*1900*/  LDCU UR64, c[0x0][0x3f0] ;  /* 0x00007e00ff4077ac */ /* 0x000e640008000800 */
[----:B------:R-:W-:Y:S01]  /*1910*/  IADD3 R140, P0, PT, R5, R158, RZ ;  /* 0x0000009e058c7210 */ /* 0x000fe20007f1e0ff */
[----:B------:R-:W-:Y:S01]  /*1920*/  STS.U8 [R90+UR58+0xa00], R39 ;  /* 0x000a00275a007988 */ /* 0x000fe2000800003a */
[----:B------:R-:W-:-:S04]  /*1930*/  @!UP1 UIADD3 UR10, UPT, UPT, -UR5, 0x100000, URZ ;  /* 0x00100000050a9890 */ /* 0x000fc8000fffe1ff */
[----:B------:R-:W-:Y:S02]  /*1940*/  @!UP1 USHF.L.U32 UR11, UR10, 0xb, URZ ;  /* 0x0000000b0a0b9899 */ /* 0x000fe400080006ff */
[----:B------:R-:W-:Y:S01]  /*1950*/  @!UP1 USHF.L.U32 UR10, UR10, 0x1, URZ ;  /* 0x000000010a0a9899 */ /* 0x000fe200080006ff */
[----:B------:R-:W-:Y:S01]  /*1960*/  VOTEU.ALL UP2, P1 ;  /* 0x0000000000ff7886 */ /* 0x000fe20000840000 */
[----:B------:R-:W-:Y:S04]  /*1970*/  STS.U8 [R90+UR58+0xc00], R41 ;  /* 0x000c00295a007988 */ /* 0x000fe8000800003a */
        /* <DEDUP_REMOVED lines=24> */
[----:B------:R-:W-:Y:S01]  /*1b00*/  STS.U8 [R90+UR58+0x3e00], R97 ;  /* 0x003e00615a007988 */ /* 0x000fe2000800003a */
[----:B-1----:R-:W-:-:S03]  /*1b10*/  ISETP.LT.AND P4, PT, RZ, UR64, PT ;  /* 0x00000040ff007c0c */ /* 0x002fc6000bf81270 */
[----:B------:R1:W-:Y:S04]  /*1b20*/  STS.U8 [R15+UR58+0xb00], R9 ;  /* 0x000b00090f007988 */ /* 0x0003e8000800003a */
[----:B------:R2:W-:Y:S01]  /*1b30*/  STS.U8 [R15+UR58+0x1300], R11 ;  /* 0x0013000b0f007988 */ /* 0x0005e2000800003a */
[----:B------:R-:W-:-:S03]  /*1b40*/  LEA.HI.X.SX32 R141, R5, R159, 0x1, P0 ;  /* 0x0000009f058d7211 */ /* 0x000fc600000f0eff */
[----:B------:R-:W-:Y:S01]  /*1b50*/  STS.U8 [R15+UR58+0x100], R0 ;  /* 0x000100000f007988 */ /* 0x000fe2000800003a */
[----:B-1----:R-:W-:-:S03]  /*1b60*/  IMAD.SHL.U32 R9, R7, 0x10, RZ ;  /* 0x0000001007097824 */ /* 0x002fc600078e00ff */
[----:B------:R-:W-:Y:S01]  /*1b70*/  STS.U8 [R15+UR58+0x500], R16 ;  /* 0x000500100f007988 */ /* 0x000fe2000800003a */
[----:B--2---:R-:W-:Y:S01]  /*1b80*/  IMAD R11, R7, 0x18, RZ ;  /* 0x00000018070b7824 */ /* 0x004fe200078e02ff */
[-C--:B------:R-:W-:Y:S02]  /*1b90*/  IADD3 R124, P2, PT, R9, R158.reuse, RZ ;  /* 0x0000009e097c7210 */ /* 0x080fe40007f5e0ff */
[----:B------:R-:W-:Y:S02]  /*1ba0*/  STS.U8 [R15+UR58+0x900], R36 ;  /* 0x000900240f007988 */ /* 0x000fe4000800003a */
[-C--:B------:R-:W-:Y:S01]  /*1bb0*/  IADD3 R108, P0, PT, R11, R158.reuse, RZ ;  /* 0x0000009e0b6c7210 */ /* 0x080fe20007f1e0ff */
[----:B------:R-:W-:Y:S01]  /*1bc0*/  IMAD R5, R7, 0x9, RZ ;  /* 0x0000000907057824 */ /* 0x000fe200078e02ff */
[-C--:B------:R-:W-:Y:S01]  /*1bd0*/  LEA.HI.X.SX32 R125, R9, R159.reuse, 0x1, P2 ;  /* 0x0000009f097d7211 */ /* 0x080fe200010f0eff */
[----:B------:R-:W-:Y:S01]  /*1be0*/  IMAD R9, R7, 0x11, RZ ;  /* 0x0000001107097824 */ /* 0x000fe200078e02ff */
[----:B------:R-:W-:Y:S01]  /*1bf0*/  LEA.HI.X.SX32 R109, R11, R159, 0x1, P0 ;  /* 0x0000009f0b6d7211 */ /* 0x000fe200000f0eff */
[----:B------:R-:W-:Y:S01]  /*1c00*/  STS.U8 [R15+UR58+0xd00], R38 ;  /* 0x000d00260f007988 */ /* 0x000fe2000800003a */
[----:B------:R-:W-:Y:S01]  /*1c10*/  IADD3 R154, P0, PT, R158, R7, RZ ;  /* 0x000000079e9a7210 */ /* 0x000fe20007f1e0ff */
[----:B------:R-:W-:Y:S01]  /*1c20*/  IMAD R11, R7, 0x19, RZ ;  /* 0x00000019070b7824 */ /* 0x000fe200078e02ff */
[----:B------:R-:W-:Y:S01]  /*1c30*/  IADD3 R138, P2, PT, R5, R158, RZ ;  /* 0x0000009e058a7210 */ /* 0x000fe20007f5e0ff */
[----:B------:R-:W-:Y:S01]  /*1c40*/  STS.U8 [R15+UR58+0x1100], R40 ;  /* 0x001100280f007988 */ /* 0x000fe2000800003a */
[----:B------:R-:W-:-:S02]  /*1c50*/  LEA.HI.X.SX32 R155, R7, R159, 0x1, P0 ;  /* 0x0000009f079b7211 */ /* 0x000fc400000f0eff */
[-C--:B------:R-:W-:Y:S01]  /*1c60*/  IADD3 R122, P0, PT, R9, R158.reuse, RZ ;  /* 0x0000009e097a7210 */ /* 0x080fe20007f1e0ff */
[----:B------:R-:W-:Y:S01]  /*1c70*/  STS.U8 [R15+UR58+0x1500], R42 ;  /* 0x0015002a0f007988 */ /* 0x000fe2000800003a */
[-C--:B------:R-:W-:Y:S01]  /*1c80*/  LEA.HI.X.SX32 R139, R5, R159.reuse, 0x1, P2 ;  /* 0x0000009f058b7211 */ /* 0x080fe200010f0eff */
[----:B------:R-:W-:Y:S01]  /*1c90*/  IMAD.SHL.U32 R5, R7, 0x2, RZ ;  /* 0x0000000207057824 */ /* 0x000fe200078e00ff */
[-C--:B------:R-:W-:Y:S01]  /*1ca0*/  LEA.HI.X.SX32 R123, R9, R159.reuse, 0x1, P0 ;  /* 0x0000009f097b7211 */ /* 0x080fe200000f0eff */
[----:B------:R-:W-:Y:S01]  /*1cb0*/  IMAD R9, R7, 0xa, RZ ;  /* 0x0000000a07097824 */ /* 0x000fe200078e02ff */
[-C--:B------:R-:W-:Y:S01]  /*1cc0*/  IADD3 R106, P2, PT, R11, R158.reuse, RZ ;  /* 0x0000009e0b6a7210 */ /* 0x080fe20007f5e0ff */
[----:B------:R-:W-:Y:S01]  /*1cd0*/  STS.U8 [R15+UR58+0x1900], R44 ;  /* 0x0019002c0f007988 */ /* 0x000fe2000800003a */
[-C--:B------:R-:W-:Y:S02]  /*1ce0*/  IADD3 R152, P0, PT, R5, R158.reuse, RZ ;  /* 0x0000009e05987210 */ /* 0x080fe40007f1e0ff */
[----:B------:R-:W-:Y:S01]  /*1cf0*/  LEA.HI.X.SX32 R107, R11, R159, 0x1, P2 ;  /* 0x0000009f0b6b7211 */ /* 0x000fe200010f0eff */
[----:B------:R-:W-:Y:S01]  /*1d00*/  STS.U8 [R15+UR58+0x1d00], R46 ;  /* 0x001d002e0f007988 */ /* 0x000fe2000800003a */
[----:B------:R-:W-:-:S02]  /*1d10*/  IADD3 R136, P2, PT, R9, R158, RZ ;  /* 0x0000009e09887210 */ /* 0x000fc40007f5e0ff */
[-C--:B------:R-:W-:Y:S01]  /*1d20*/  LEA.HI.X.SX32 R153, R5, R159.reuse, 0x1, P0 ;  /* 0x0000009f05997211 */ /* 0x080fe200000f0eff */
[----:B------:R-:W-:Y:S01]  /*1d30*/  IMAD R5, R7, 0x12, RZ ;  /* 0x0000001207057824 */ /* 0x000fe200078e02ff */
[-C--:B------:R-:W-:Y:S01]  /*1d40*/  LEA.HI.X.SX32 R137, R9, R159.reuse, 0x1, P2 ;  /* 0x0000009f09897211 */ /* 0x080fe200010f0eff */
[----:B------:R-:W-:Y:S01]  /*1d50*/  IMAD R9, R7, 0x1a, RZ ;  /* 0x0000001a07097824 */ /* 0x000fe200078e02ff */
[----:B------:R-:W-:Y:S02]  /*1d60*/  STS.U8 [R15+UR58+0x2100], R48 ;  /* 0x002100300f007988 */ /* 0x000fe4000800003a */
[-C--:B------:R-:W-:Y:S02]  /*1d70*/  IADD3 R120, P0, PT, R5, R158.reuse, RZ ;  /* 0x0000009e05787210 */ /* 0x080fe40007f1e0ff */
[-C--:B------:R-:W-:Y:S01]  /*1d80*/  IADD3 R104, P2, PT, R9, R158.reuse, RZ ;  /* 0x0000009e09687210 */ /* 0x080fe20007f5e0ff */
[----:B------:R-:W-:Y:S01]  /*1d90*/  STS.U8 [R15+UR58+0x2500], R50 ;  /* 0x002500320f007988 */ /* 0x000fe2000800003a */
[-C--:B------:R-:W-:Y:S01]  /*1da0*/  LEA.HI.X.SX32 R121, R5, R159.reuse, 0x1, P0 ;  /* 0x0000009f05797211 */ /* 0x080fe200000f0eff */
[----:B------:R-:W-:Y:S01]  /*1db0*/  IMAD R5, R7, 0x3, RZ ;  /* 0x0000000307057824 */ /* 0x000fe200078e02ff */
[----:B------:R-:W-:Y:S01]  /*1dc0*/  LEA.HI.X.SX32 R105, R9, R159, 0x1, P2 ;  /* 0x0000009f09697211 */ /* 0x000fe200010f0eff */
[----:B------:R-:W-:Y:S01]  /*1dd0*/  IMAD R9, R7, 0xb, RZ ;  /* 0x0000000b07097824 */ /* 0x000fe200078e02ff */
[----:B------:R-:W-:Y:S02]  /*1de0*/  STS.U8 [R15+UR58+0x2900], R52 ;  /* 0x002900340f007988 */ /* 0x000fe4000800003a */
[----:B------:R-:W-:-:S02]  /*1df0*/  IADD3 R150, P0, PT, R5, R158, RZ ;  /* 0x0000009e05967210 */ /* 0x000fc40007f1e0ff */
[-C--:B------:R-:W-:Y:S01]  /*1e00*/  IADD3 R134, P2, PT, R9, R158.reuse, RZ ;  /* 0x0000009e09867210 */ /* 0x080fe20007f5e0ff */
[----:B------:R-:W-:Y:S01]  /*1e10*/  STS.U8 [R15+UR58+0x2d00], R56 ;  /* 0x002d00380f007988 */ /* 0x000fe2000800003a */
[-C--:B------:R-:W-:Y:S01]  /*1e20*/  LEA.HI.X.SX32 R151, R5, R159.reuse, 0x1, P0 ;  /* 0x0000009f05977211 */ /* 0x080fe200000f0eff */
[----:B------:R-:W-:Y:S01]  /*1e30*/  IMAD R5, R7, 0x13, RZ ;  /* 0x0000001307057824 */ /* 0x000fe200078e02ff */
[-C--:B------:R-:W-:Y:S01]  /*1e40*/  LEA.HI.X.SX32 R135, R9, R159.reuse, 0x1, P2 ;  /* 0x0000009f09877211 */ /* 0x080fe200010f0eff */
[----:B------:R-:W-:Y:S01]  /*1e50*/  IMAD R9, R7, 0x1b, RZ ;  /* 0x0000001b07097824 */ /* 0x000fe200078e02ff */
[----:B------:R-:W-:Y:S02]  /*1e60*/  STS.U8 [R15+UR58+0x3100], R58 ;  /* 0x0031003a0f007988 */ /* 0x000fe4000800003a */
[-C--:B------:R-:W-:Y:S02]  /*1e70*/  IADD3 R118, P0, PT, R5, R158.reuse, RZ ;  /* 0x0000009e05767210 */ /* 0x080fe40007f1e0ff */
[-C--:B------:R-:W-:Y:S01]  /*1e80*/  IADD3 R102, P2, PT, R9, R158.reuse, RZ ;  /* 0x0000009e09667210 */ /* 0x080fe20007f5e0ff */
[----:B------:R1:W-:Y:S01]  /*1e90*/  STS.U8 [R15+UR58+0x300], R4 ;  /* 0x000300040f007988 */ /* 0x0003e2000800003a */
[-C--:B------:R-:W-:Y:S01]  /*1ea0*/  LEA.HI.X.SX32 R119, R5, R159.reuse, 0x1, P0 ;  /* 0x0000009f05777211 */ /* 0x080fe200000f0eff */
[----:B------:R-:W-:Y:S01]  /*1eb0*/  IMAD.SHL.U32 R5, R7, 0x4, RZ ;  /* 0x0000000407057824 */ /* 0x000fe200078e00ff */
        /* <DEDUP_REMOVED lines=8> */
[----:B------:R-:W-:Y:S01]  /*1f40*/  LEA.HI.X.SX32 R133, R9, R159, 0x1, P2 ;  /* 0x0000009f09857211 */ /* 0x000fe200010f0eff */
[----:B------:R-:W-:Y:S01]  /*1f50*/  IMAD R9, R7, 0x1c, RZ ;  /* 0x0000001c07097824 */ /* 0x000fe200078e02ff */
[----:B------:R2:W-:Y:S04]  /*1f60*/  STS.U8 [R15+UR58+0x1700], R12 ;  /* 0x0017000c0f007988 */ /* 0x0005e8000800003a */
[----:B------:R-:W-:Y:S01]  /*1f70*/  STS.U8 [R15+UR58+0x1b00], R13 ;  /* 0x001b000d0f007988 */ /* 0x000fe2000800003a */
[----:B------:R-:W-:-:S02]  /*1f80*/  IADD3 R116, P0, PT, R5, R158, RZ ;  /* 0x0000009e05747210 */ /* 0x000fc40007f1e0ff */
[-C--:B------:R-:W-:Y:S01]  /*1f90*/  IADD3 R100, P2, PT, R9, R158.reuse, RZ ;  /* 0x0000009e09647210 */ /* 0x080fe20007f5e0ff */
[----:B------:R-:W-:Y:S01]  /*1fa0*/  STS.U8 [R15+UR58+0x1f00], R14 ;  /* 0x001f000e0f007988 */ /* 0x000fe2000800003a */
[-C--:B------:R-:W-:Y:S01]  /*1fb0*/  LEA.HI.X.SX32 R117, R5, R159.reuse, 0x1, P0 ;  /* 0x0000009f05757211 */ /* 0x080fe200000f0eff */
[----:B------:R-:W-:Y:S01]  /*1fc0*/  IMAD R5, R7, 0x5, RZ ;  /* 0x0000000507057824 */ /* 0x000fe200078e02ff */
[----:B------:R-:W-:Y:S01]  /*1fd0*/  LEA.HI.X.SX32 R101, R9, R159, 0x1, P2 ;  /* 0x0000009f09657211 */ /* 0x000fe200010f0eff */
[----:B------:R-:W-:Y:S01]  /*1fe0*/  STS.U8 [R15+UR58+0x3500], R60 ;  /* 0x0035003c0f007988 */ /* 0x000fe2000800003a */
[----:B------:R-:W-:Y:S01]  /*1ff0*/  IMAD R9, R7, 0xd, RZ ;  /* 0x0000000d07097824 */ /* 0x000fe200078e02ff */
[----:B-1----:R-:W-:Y:S02]  /*2000*/  PRMT R4, RZ, 0x7610, R4 ;  /* 0x00007610ff047816 */ /* 0x002fe40000000004 */
[----:B------:R-:W-:Y:S04]  /*2010*/  STS.U8 [R15+UR58+0x3900], R62 ;  /* 0x0039003e0f007988 */ /* 0x000fe8000800003a */
[----:B------:R-:W-:Y:S04]  /*2020*/  STS.U8 [R15+UR58+0x3d00], R64 ;  /* 0x003d00400f007988 */ /* 0x000fe8000800003a */
[----:B------:R1:W-:Y:S04]  /*2030*/  STS.U8 [R15+UR58+0x2300], R20 ;  /* 0x002300140f007988 */ /* 0x0003e8000800003a */
[----:B------:R-:W-:Y:S04]  /*2040*/  STS.U8 [R15+UR58+0x2b00], R24 ;  /* 0x002b00180f007988 */ /* 0x000fe8000800003a */
[----:B------:R-:W-:Y:S04]  /*2050*/  STS.U8 [R15+UR58+0x2f00], R26 ;  /* 0x002f001a0f007988 */ /* 0x000fe8000800003a */
[----:B------:R-:W-:Y:S04]  /*2060*/  STS.U8 [R15+UR58+0x3700], R30 ;  /* 0x0037001e0f007988 */ /* 0x000fe8000800003a */
[----:B------:R-:W-:Y:S04]  /*2070*/  STS.U8 [R15+UR58+0x3b00], R32 ;  /* 0x003b00200f007988 */ /* 0x000fe8000800003a */
[----:B------:R-:W-:Y:S04]  /*2080*/  STS.U8 [R15+UR58+0x3f00], R34 ;  /* 0x003f00220f007988 */ /* 0x000fe8000800003a */
[----:B------:R-:W-:Y:S04]  /*2090*/  STS.U8 [R15+UR58+0x2700], R22 ;  /* 0x002700160f007988 */ /* 0x000fe8000800003a */
[----:B------:R3:W-:Y:S01]  /*20a0*/  STS.U8 [R15+UR58+0x3300], R28 ;  /* 0x0033001c0f007988 */ /* 0x0007e2000800003a */
[----:B------:R-:W-:Y:S01]  /*20b0*/  STTM.16dp32bit_t0_t15.x64 tmem[UR60], RZ ;  /* 0x000000ff000079ed */ /* 0x000fe20008b0003c */
[----:B------:R-:W-:Y:S01]  /*20c0*/  STTM.16dp32bit_t16_t31.x64 tmem[UR60+0x40], RZ ;  /* 0x000040ff000079ed */ /* 0x000fe20008b2003c */
[----:B------:R-:W4:Y:S02]  /*20d0*/  FENCE.VIEW.ASYNC.T ;  /* 0x00000000000073c6 */ /* 0x000f240000000200 */
[----:B----4-:R-:W-:Y:S01]  /*20e0*/  BAR.SYNC.DEFER_BLOCKING 0x0 ;  /* 0x0000000000007b1d */ /* 0x010fe20000010000 */
[----:B------:R-:W-:-:S02]  /*20f0*/  IADD3 R146, P0, PT, R5, R158, RZ ;  /* 0x0000009e05927210 */ /* 0x000fc40007f1e0ff */
[----:B------:R-:W-:Y:S02]  /*2100*/  IADD3 R130, P2, PT, R9, R158, RZ ;  /* 0x0000009e09827210 */ /* 0x000fe40007f5e0ff */
[-C--:B------:R-:W-:Y:S01]  /*2110*/  LEA.HI.X.SX32 R147, R5, R159.reuse, 0x1, P0 ;  /* 0x0000009f05937211 */ /* 0x080fe200000f0eff */
[----:B------:R-:W-:Y:S01]  /*2120*/  IMAD R5, R7, 0x15, RZ ;  /* 0x0000001507057824 */ /* 0x000fe200078e02ff */
[----:B------:R-:W-:Y:S01]  /*2130*/  LEA.HI.X.SX32 R131, R9, R159, 0x1, P2 ;  /* 0x0000009f09837211 */ /* 0x000fe200010f0eff */
[----:B------:R-:W-:-:S03]  /*2140*/  IMAD R9, R7, 0x1d, RZ ;  /* 0x0000001d07097824 */ /* 0x000fc600078e02ff */
[-C--:B------:R-:W-:Y:S02]  /*2150*/  IADD3 R114, P0, PT, R5, R158.reuse, RZ ;  /* 0x0000009e05727210 */ /* 0x080fe40007f1e0ff */
[-C--:B------:R-:W-:Y:S02]  /*2160*/  IADD3 R98, P2, PT, R9, R158.reuse, RZ ;  /* 0x0000009e09627210 */ /* 0x080fe40007f5e0ff */
[-C--:B------:R-:W-:Y:S01]  /*2170*/  LEA.HI.X.SX32 R115, R5, R159.reuse, 0x1, P0 ;  /* 0x0000009f05737211 */ /* 0x080fe200000f0eff */
[----:B------:R-:W-:Y:S01]  /*2180*/  IMAD R5, R7, 0x6, RZ ;  /* 0x0000000607057824 */ /* 0x000fe200078e02ff */
[----:B------:R-:W-:Y:S01]  /*2190*/  LEA.HI.X.SX32 R99, R9, R159, 0x1, P2 ;  /* 0x0000009f09637211 */ /* 0x000fe200010f0eff */
[C---:B------:R-:W-:Y:S02]  /*21a0*/  IMAD R9, R7.reuse, 0xe, RZ ;  /* 0x0000000e07097824 */ /* 0x040fe400078e02ff */
[----:B------:R-:W-:Y:S01]  /*21b0*/  IMAD R11, R7, 0x16, RZ ;  /* 0x00000016070b7824 */ /* 0x000fe200078e02ff */
[----:B------:R-:W-:-:S02]  /*21c0*/  IADD3 R144, P0, PT, R5, R158, RZ ;  /* 0x0000009e05907210 */ /* 0x000fc40007f1e0ff */
[-C--:B------:R-:W-:Y:S01]  /*21d0*/  IADD3 R128, P2, PT, R9, R158.reuse, RZ ;  /* 0x0000009e09807210 */ /* 0x080fe20007f5e0ff */
[----:B------:R-:W4:Y:S02]  /*21e0*/  FENCE.VIEW.ASYNC.S ;  /* 0x00000000000073c6 */ /* 0x000f240000000000 */
[----:B----4-:R4:W0:Y:S02]  /*21f0*/  @!UP2 SYNCS.EXCH.64 URZ, [UR61], UR10 ;  /* 0x0000000a3dffa5b2 */ /* 0x0108240008000100 */
[----:B0-----:R-:W-:Y:S01]  /*2200*/  BAR.SYNC.DEFER_BLOCKING 0x0 ;  /* 0x0000000000007b1d */ /* 0x001fe20000010000 */
[-C--:B------:R-:W-:Y:S01]  /*2210*/  LEA.HI.X.SX32 R145, R5, R159.reuse, 0x1, P0 ;  /* 0x0000009f05917211 */ /* 0x080fe200000f0eff */
[----:B------:R-:W-:Y:S01]  /*2220*/  IMAD R5, R7, 0x7, RZ ;  /* 0x0000000707057824 */ /* 0x000fe200078e02ff */
[----:B------:R-:W-:Y:S01]  /*2230*/  LEA.HI.X.SX32 R129, R9, R159, 0x1, P2 ;  /* 0x0000009f09817211 */ /* 0x000fe200010f0eff */
[----:B------:R-:W-:Y:S01]  /*2240*/  IMAD R9, R7, 0x1e, RZ ;  /* 0x0000001e07097824 */ /* 0x000fe200078e02ff */
[----:B------:R-:W-:-:S04]  /*2250*/  IADD3 R112, P0, PT, R11, R158, RZ ;  /* 0x0000009e0b707210 */ /* 0x000fc80007f1e0ff */
[-C--:B------:R-:W-:Y:S02]  /*2260*/  LEA.HI.X.SX32 R113, R11, R159.reuse, 0x1, P0 ;  /* 0x0000009f0b717211 */ /* 0x080fe400000f0eff */
[-C--:B------:R-:W-:Y:S02]  /*2270*/  IADD3 R96, P2, PT, R9, R158.reuse, RZ ;  /* 0x0000009e09607210 */ /* 0x080fe40007f5e0ff */
[----:B------:R-:W-:Y:S02]  /*2280*/  IADD3 R142, P0, PT, R5, R158, RZ ;  /* 0x0000009e058e7210 */ /* 0x000fe40007f1e0ff */
[-C--:B------:R-:W-:Y:S01]  /*2290*/  LEA.HI.X.SX32 R97, R9, R159.reuse, 0x1, P2 ;  /* 0x0000009f09617211 */ /* 0x080fe200010f0eff */
[----:B------:R-:W-:Y:S01]  /*22a0*/  IMAD R9, R7, 0x17, RZ ;  /* 0x0000001707097824 */ /* 0x000fe200078e02ff */
[----:B------:R-:W-:Y:S01]  /*22b0*/  LEA.HI.X.SX32 R143, R5, R159, 0x1, P0 ;  /* 0x0000009f058f7211 */ /* 0x000fe200000f0eff */
[C---:B------:R-:W-:Y:S01]  /*22c0*/  IMAD R5, R7.reuse, 0xf, RZ ;  /* 0x0000000f07057824 */ /* 0x040fe200078e02ff */
[----:B--2---:R-:W-:Y:S01]  /*22d0*/  PRMT R12, RZ, 0x7610, R12 ;  /* 0x00007610ff0c7816 */ /* 0x004fe2000000000c */
[----:B------:R-:W-:Y:S01]  /*22e0*/  IMAD R7, R7, 0x1f, RZ ;  /* 0x0000001f07077824 */ /* 0x000fe200078e02ff */
[----:B-1----:R-:W-:-:S02]  /*22f0*/  PRMT R20, RZ, 0x7610, R20 ;  /* 0x00007610ff147816 */ /* 0x002fc40000000014 */
[----:B---3--:R-:W-:Y:S01]  /*2300*/  PRMT R28, RZ, 0x7610, R28 ;  /* 0x00007610ff1c7816 */ /* 0x008fe2000000001c */
[----:B------:R-:W2:Y:S01]  /*2310*/  @P4 LDG.E.U8 R4, desc[UR8][R158.64] ;  /* 0x000000089e044981 */ /* 0x000ea2000c1e1100 */
[----:B------:R-:W-:Y:S02]  /*2320*/  PRMT R13, RZ, 0x7610, R13 ;  /* 0x00007610ff0d7816 */ /* 0x000fe4000000000d */
[----:B------:R-:W-:Y:S01]  /*2330*/  PRMT R19, RZ, 0x7610, R19 ;  /* 0x00007610ff137816 */ /* 0x000fe20000000013 */
[----:B------:R-:W3:Y:S01]  /*2340*/  @P4 LDG.E.U8 R12, desc[UR8][R140.64] ;  /* 0x000000088c0c4981 */ /* 0x000ee2000c1e1100 */
[----:B------:R-:W-:Y:S02]  /*2350*/  PRMT R27, RZ, 0x7610, R27 ;  /* 0x00007610ff1b7816 */ /* 0x000fe4000000001b */
[----:B------:R-:W-:Y:S01]  /*2360*/  PRMT R33, RZ, 0x7610, R33 ;  /* 0x00007610ff217816 */ /* 0x000fe20000000021 */
[----:B------:R-:W3:Y:S01]  /*2370*/  @P4 LDG.E.U8 R20, desc[UR8][R124.64] ;  /* 0x000000087c144981 */ /* 0x000ee2000c1e1100 */
[----:B------:R-:W-:-:S02]  /*2380*/  PRMT R6, RZ, 0x7610, R6 ;  /* 0x00007610ff067816 */ /* 0x000fc40000000006 */
[----:B------:R-:W-:Y:S01]  /*2390*/  PRMT R14, RZ, 0x7610, R14 ;  /* 0x00007610ff0e7816 */ /* 0x000fe2000000000e */
[----:B------:R-:W3:Y:S01]  /*23a0*/  @P4 LDG.E.U8 R28, desc[UR8][R108.64] ;  /* 0x000000086c1c4981 */ /* 0x000ee2000c1e1100 */
[----:B------:R-:W-:Y:S02]  /*23b0*/  PRMT R22, RZ, 0x7610, R22 ;  /* 0x00007610ff167816 */ /* 0x000fe40000000016 */
[----:B------:R-:W-:Y:S01]  /*23c0*/  PRMT R30, RZ, 0x7610, R30 ;  /* 0x00007610ff1e7816 */ /* 0x000fe2000000001e */
[----:B------:R-:W3:Y:S01]  /*23d0*/  @P4 LDG.E.U8 R13, desc[UR8][R154.64] ;  /* 0x000000089a0d4981 */ /* 0x000ee2000c1e1100 */
[-C--:B------:R-:W-:Y:S02]  /*23e0*/  IADD3 R126, P0, PT, R5, R158.reuse, RZ ;  /* 0x0000009e057e7210 */ /* 0x080fe40007f1e0ff */
[----:B------:R-:W-:Y:S01]  /*23f0*/  IADD3 R110, P2, PT, R9, R158, RZ ;  /* 0x0000009e096e7210 */ /* 0x000fe20007f5e0ff */
[----:B------:R-:W3:Y:S01]  /*2400*/  @P4 LDG.E.U8 R19, desc[UR8][R138.64] ;  /* 0x000000088a134981 */ /* 0x000ee2000c1e1100 */
[----:B------:R-:W-:-:S02]  /*2410*/  PRMT R15, RZ, 0x7610, R15 ;  /* 0x00007610ff0f7816 */ /* 0x000fc4000000000f */
[----:B------:R-:W-:Y:S01]  /*2420*/  PRMT R21, RZ, 0x7610, R21 ;  /* 0x00007610ff157816 */ /* 0x000fe20000000015 */
[----:B------:R-:W3:Y:S01]  /*2430*/  @P4 LDG.E.U8 R27, desc[UR8][R122.64] ;  /* 0x000000087a1b4981 */ /* 0x000ee2000c1e1100 */
        /* <DEDUP_REMOVED lines=9> */
[----:B------:R-:W-:Y:S02]  /*24d0*/  IADD3 R94, P3, PT, R7, R158, RZ ;  /* 0x0000009e075e7210 */ /* 0x000fe40007f7e0ff */
        /* <DEDUP_REMOVED lines=12> */
[-C--:B------:R-:W-:Y:S01]  /*25a0*/  LEA.HI.X.SX32 R127, R5, R159.reuse, 0x1, P0 ;  /* 0x0000009f057f7211 */ /* 0x080fe200000f0eff */
[----:B------:R-:W3:Y:S01]  /*25b0*/  @P4 LDG.E.U8 R29, desc[UR8][R118.64] ;  /* 0x00000008761d4981 */ /* 0x000ee2000c1e1100 */
[----:B------:R-:W-:-:S02]  /*25c0*/  LEA.HI.X.SX32 R111, R9, R159, 0x1, P2 ;  /* 0x0000009f096f7211 */ /* 0x000fc400010f0eff */
[----:B------:R-:W-:Y:S01]  /*25d0*/  PRMT R11, RZ, 0x7610, R11 ;  /* 0x00007610ff0b7816 */ /* 0x000fe2000000000b */
[----:B------:R-:W3:Y:S01]  /*25e0*/  @P4 LDG.E.U8 R35, desc[UR8][R102.64] ;  /* 0x0000000866234981 */ /* 0x000ee2000c1e1100 */
[----:B------:R-:W-:Y:S02]  /*25f0*/  PRMT R25, RZ, 0x7610, R25 ;  /* 0x00007610ff197816 */ /* 0x000fe40000000019 */
[----:B------:R-:W-:Y:S01]  /*2600*/  PRMT R5, RZ, 0x7610, R5 ;  /* 0x00007610ff057816 */ /* 0x000fe20000000005 */
[----:B------:R-:W3:Y:S01]  /*2610*/  @P4 LDG.E.U8 R8, desc[UR8][R148.64] ;  /* 0x0000000894084981 */ /* 0x000ee2000c1e1100 */
[----:B------:R-:W-:Y:S02]  /*2620*/  PRMT R9, RZ, 0x7610, R9 ;  /* 0x00007610ff097816 */ /* 0x000fe40000000009 */
[----:B------:R-:W-:Y:S01]  /*2630*/  LEA.HI.X.SX32 R95, R7, R159, 0x1, P3 ;  /* 0x0000009f075f7211 */ /* 0x000fe200018f0eff */
[----:B------:R-:W3:Y:S04]  /*2640*/  @P4 LDG.E.U8 R16, desc[UR8][R132.64] ;  /* 0x0000000884104981 */ /* 0x000ee8000c1e1100 */
        /* <DEDUP_REMOVED lines=13> */
[----:B------:R-:W3:Y:S01]  /*2720*/  @P4 LDG.E.U8 R9, desc[UR8][R94.64] ;  /* 0x000000085e094981 */ /* 0x000ee2000c1e1100 */
[C---:B------:R-:W-:Y:S01]  /*2730*/  LOP3.LUT R0, R70.reuse, 0x7f, RZ, 0xc0, !PT ;  /* 0x0000007f46007812 */ /* 0x040fe200078ec0ff */
[----:B------:R-:W-:Y:S01]  /*2740*/  VOTEU.ALL UP2, P1 ;  /* 0x0000000000ff7886 */ /* 0x000fe20000840000 */
[----:B------:R-:W-:Y:S01]  /*2750*/  LOP3.LUT R73, R70, 0x80, RZ, 0xc0, !PT ;  /* 0x0000008046497812 */ /* 0x000fe200078ec0ff */
[----:B------:R-:W-:-:S02]  /*2760*/  UIADD3 UR62, UPT, UPT, UR59, 0x100000, URZ ;  /* 0x001000003b3e7890 */ /* 0x000fc4000fffe0ff */
[----:B----4-:R-:W-:-:S04]  /*2770*/  @!UP1 UIADD3 UR10, UPT, UPT, -UR5, 0x100000, URZ ;  /* 0x00100000050a9890 */ /* 0x010fc8000fffe1ff */
[----:B------:R-:W-:Y:S02]  /*2780*/  @!UP1 USHF.L.U32 UR11, UR10, 0xb, URZ ;  /* 0x0000000b0a0b9899 */ /* 0x000fe400080006ff */
[----:B------:R-:W-:Y:S02]  /*2790*/  @!UP1 USHF.L.U32 UR10, UR10, 0x1, URZ ;  /* 0x000000010a0a9899 */ /* 0x000fe400080006ff */
[----:B------:R-:W-:-:S04]  /*27a0*/  @!UP1 UIADD3 UR4, UPT, UPT, -UR5, 0x100000, URZ ;  /* 0x0010000005049890 */ /* 0x000fc8000fffe1ff */
[----:B------:R-:W-:Y:S02]  /*27b0*/  @!UP1 USHF.L.U32 UR5, UR4, 0xb, URZ ;  /* 0x0000000b04059899 */ /* 0x000fe400080006ff */
[----:B------:R-:W-:Y:S01]  /*27c0*/  @!UP1 USHF.L.U32 UR4, UR4, 0x1, URZ ;  /* 0x0000000104049899 */ /* 0x000fe200080006ff */
[----:B------:R-:W-:Y:S01]  /*27d0*/  IMAD R89, R73, 0x20, R0 ;  /* 0x0000002049597824 */ /* 0x000fe200078e0200 */
[----:B------:R-:W-:Y:S01]  /*27e0*/  ISETP.EQ.U32.AND P5, PT, RZ, UR41, P4 ;  /* 0x00000029ff007c0c */ /* 0x000fe2000a7a2070 */
[----:B------:R-:W-:-:S03]  /*27f0*/  UIADD3 UR6, UPT, UPT, UR6, UR62, URZ ;  /* 0x0000003e06067290 */ /* 0x000fc6000fffe0ff */
[C---:B------:R-:W-:Y:S01]  /*2800*/  LOP3.LUT R88, R89.reuse, 0x10, RZ, 0x3c, !PT ;  /* 0x0000001059587812 */ /* 0x040fe200078e3cff */
[----:B------:R-:W-:Y:S01]  /*2810*/  ULEA UR63, UR63, UR6, 0x2 ;  /* 0x000000063f3f7291 */ /* 0x000fe2000f8e10ff */
[C---:B------:R-:W-:Y:S02]  /*2820*/  LOP3.LUT R87, R89.reuse, 0x20, RZ, 0x3c, !PT ;  /* 0x0000002059577812 */ /* 0x040fe400078e3cff */
[C---:B------:R-:W-:Y:S01]  /*2830*/  LOP3.LUT R86, R89.reuse, 0x30, RZ, 0x3c, !PT ;  /* 0x0000003059567812 */ /* 0x040fe200078e3cff */
[----:B------:R0:W1:Y:S01]  /*2840*/  @!UP2 SYNCS.EXCH.64 URZ, [UR58+0xa808], UR10 ;  /* 0x00a8080a3affa5b2 */ /* 0x0000620008000100 */
[C---:B------:R-:W-:Y:S01]  /*2850*/  LOP3.LUT R85, R89.reuse, 0x40, RZ, 0x3c, !PT ;  /* 0x0000004059557812 */ /* 0x040fe200078e3cff */
[----:B------:R-:W-:Y:S01]  /*2860*/  VOTEU.ALL UP2, P1 ;  /* 0x0000000000ff7886 */ /* 0x000fe20000840000 */
[C---:B------:R-:W-:Y:S02]  /*2870*/  LOP3.LUT R84, R89.reuse, 0x50, RZ, 0x3c, !PT ;  /* 0x0000005059547812 */ /* 0x040fe400078e3cff */
[----:B------:R-:W-:-:S02]  /*2880*/  LOP3.LUT R83, R89, 0x60, RZ, 0x3c, !PT ;  /* 0x0000006059537812 */ /* 0x000fc400078e3cff */
[----:B------:R-:W-:Y:S01]  /*2890*/  LOP3.LUT R82, R89, 0x70, RZ, 0x3c, !PT ;  /* 0x0000007059527812 */ /* 0x000fe200078e3cff */
[----:B0-----:R-:W-:Y:S02]  /*28a0*/  UIADD3 UR10, UPT, UPT, UR58, 0x6000, URZ ;  /* 0x000060003a0a7890 */ /* 0x001fe4000fffe0ff */
[----:B--2---:R0:W-:Y:S04]  /*28b0*/  STS.U8 [R89+UR58+0x4000], R4 ;  /* 0x0040000459007988 */ /* 0x0041e8000800003a */
[----:B---3--:R0:W-:Y:S04]  /*28c0*/  STS.U8 [R89+UR58+0x4400], R12 ;  /* 0x0044000c59007988 */ /* 0x0081e8000800003a */
[----:B------:R0:W-:Y:S04]  /*28d0*/  STS.U8 [R89+UR58+0x4800], R20 ;  /* 0x0048001459007988 */ /* 0x0001e8000800003a */
        /* <DEDUP_REMOVED lines=28> */
[----:B------:R0:W-:Y:S01]  /*2aa0*/  STS.U8 [R82+UR58+0x4f80], R9 ;  /* 0x004f800952007988 */ /* 0x0001e2000800003a */
[----:B-1----:R1:W-:Y:S06]  /*2ab0*/  MEMBAR.ALL.CTA ;  /* 0x0000000000007992 */ /* 0x0023ec0000008000 */
[----:B-1----:R-:W-:Y:S04]  /*2ac0*/  FENCE.VIEW.ASYNC.S ;  /* 0x00000000000073c6 */ /* 0x002fe80000000000 */
[----:B------:R-:W1:Y:S02]  /*2ad0*/  FENCE.VIEW.ASYNC.S ;  /* 0x00000000000073c6 */ /* 0x000e640000000000 */
[----:B-1----:R0:W1:Y:S02]  /*2ae0*/  @!UP2 SYNCS.EXCH.64 URZ, [UR58+0x6000], UR4 ;  /* 0x006000043affa5b2 */ /* 0x0020640008000100 */
[----:B-1----:R-:W-:Y:S06]  /*2af0*/  BAR.SYNC.DEFER_BLOCKING 0x0 ;  /* 0x0000000000007b1d */ /* 0x002fec0000010000 */
[----:B0-----:R-:W-:Y:S05]  /*2b00*/  @!P5 BRA `(.L_x_6) ;  /* 0x0000000000d8d947 */ /* 0x001fea0003800000 */
[----:B------:R-:W-:Y:S02]  /*2b10*/  USHF.R.U32.HI UR12, URZ, 0x4, UR58 ;  /* 0x00000004ff0c7899 */ /* 0x000fe4000801163a */
[----:B------:R-:W-:Y:S02]  /*2b20*/  UIADD3 UR5, UPT, UPT, UR58, 0x4000, URZ ;  /* 0x000040003a057890 */ /* 0x000fe4000fffe0ff */
[----:B------:R-:W-:Y:S02]  /*2b30*/  USGXT.U32 UR12, UR12, 0xe ;  /* 0x0000000e0c0c789a */ /* 0x000fe40008000000 */
[----:B------:R-:W-:Y:S02]  /*2b40*/  USHF.R.U32.HI UR5, URZ, 0x4, UR5 ;  /* 0x00000004ff057899 */ /* 0x000fe40008011605 */
[----:B------:R-:W-:Y:S02]  /*2b50*/  UIADD3 UR26, UP2, UPT, UR12, 0x80, URZ ;  /* 0x000000800c1a7890 */ /* 0x000fe4000ff5e0ff */
[----:B------:R-:W-:Y:S01]  /*2b60*/  USGXT.U32 UR14, UR5, 0xe ;  /* 0x0000000e050e789a */ /* 0x000fe20008000000 */
[----:B------:R-:W-:Y:S01]  /*2b70*/  UMOV UR4, URZ ;  /* 0x000000ff00047c82 */ /* 0x000fe20008000000 */
[----:B------:R-:W-:Y:S01]  /*2b80*/  UMOV UR6, URZ ;  /* 0x000000ff00067c82 */ /* 0x000fe20008000000 */
[----:B------:R-:W-:-:S02]  /*2b90*/  UIADD3.X UR27, UPT, UPT, UR4, -0x7fffbfe0, URZ, UP2, !UPT ;  /* 0x80004020041b7890 */ /* 0x000fc400097fe4ff */
[----:B------:R-:W-:Y:S01]  /*2ba0*/  UIADD3 UR34, UP2, UPT, UR14, 0x2, URZ ;  /* 0x000000020e227890 */ /* 0x000fe2000ff5e0ff */
[----:B------:R-:W-:Y:S01]  /*2bb0*/  UMOV UR4, UR10 ;  /* 0x0000000a00047c82 */ /* 0x000fe20008000000 */
[----:B------:R-:W-:Y:S02]  /*2bc0*/  UMOV UR5, URZ ;  /* 0x000000ff00057c82 */ /* 0x000fe40008000000 */
[----:B------:R-:W-:Y:S01]  /*2bd0*/  UIADD3.X UR35, UPT, UPT, UR6, 0x40004040, URZ, UP2, !UPT ;  /* 0x4000404006237890 */ /* 0x000fe200097fe4ff */
[----:B------:R-:W-:Y:S01]  /*2be0*/  UMOV UR11, UR4 ;  /* 0x00000004000b7c82 */ /* 0x000fe20008000000 */
[----:B------:R-:W-:Y:S02]  /*2bf0*/  UIADD3.64 UR4, UPT, UPT, UR26, 0x80, URZ ;  /* 0x000000801a047897 */ /* 0x000fe4000fffe0ff */
[----:B------:R-:W-:Y:S02]  /*2c00*/  UIADD3.64 UR36, UPT, UPT, UR34, 0x2, URZ ;  /* 0x0000000222247897 */ /* 0x000fe4000fffe0ff */
[----:B------:R-:W-:-:S02]  /*2c10*/  UIADD3.64 UR38, UPT, UPT, UR26, 0x100, URZ ;  /* 0x000001001a267897 */ /* 0x000fc4000fffe0ff */
[----:B------:R-:W-:Y:S02]  /*2c20*/  UIADD3.64 UR42, UPT, UPT, UR34, 0x4, URZ ;  /* 0x00000004222a7897 */ /* 0x000fe4000fffe0ff */
[----:B------:R-:W-:Y:S02]  /*2c30*/  UIADD3.64 UR44, UPT, UPT, UR26, 0x180, URZ ;  /* 0x000001801a2c7897 */ /* 0x000fe4000fffe0ff */
[----:B------:R-:W-:Y:S02]  /*2c40*/  UIADD3.64 UR46, UPT, UPT, UR34, 0xfe, URZ ;  /* 0x000000fe222e7897 */ /* 0x000fe4000fffe0ff */
[----:B------:R-:W-:Y:S02]  /*2c50*/  UIADD3.64 UR48, UPT, UPT, UR26, 0x200, URZ ;  /* 0x000002001a307897 */ /* 0x000fe4000fffe0ff */
[----:B------:R-:W-:Y:S02]  /*2c60*/  UIADD3.64 UR50, UPT, UPT, UR34, 0x100, URZ ;  /* 0x0000010022327897 */ /* 0x000fe4000fffe0ff */
[----:B------:R-:W-:-:S02]  /*2c70*/  UIADD3.64 UR52, UPT, UPT, UR26, 0x280, URZ ;  /* 0x000002801a347897 */ /* 0x000fc4000fffe0ff */
[----:B------:R-:W-:Y:S01]  /*2c80*/  UIADD3.64 UR54, UPT, UPT, UR34, 0x102, URZ ;  /* 0x0000010222367897 */ /* 0x000fe2000fffe0ff */
[----:B------:R-:W-:Y:S01]  /*2c90*/  UMOV UR20, 0x0 ;  /* 0x0000000000147882 */ /* 0x000fe20000000000 */
[----:B------:R-:W-:Y:S01]  /*2ca0*/  UMOV UR21, 0x4088010 ;  /* 0x0408801000157882 */ /* 0x000fe20000000000 */
[----:B------:R-:W-:Y:S01]  /*2cb0*/  UIADD3.64 UR56, UPT, UPT, UR26, 0x300, URZ ;  /* 0x000003001a387897 */ /* 0x000fe2000fffe0ff */
[----:B------:R-:W-:Y:S01]  /*2cc0*/  UMOV UR13, 0x80004020 ;  /* 0x80004020000d7882 */ /* 0x000fe20000000000 */
[----:B------:R-:W-:Y:S01]  /*2cd0*/  UIADD3.64 UR66, UPT, UPT, UR34, 0x104, URZ ;  /* 0x0000010422427897 */ /* 0x000fe2000fffe0ff */
[----:B------:R-:W-:Y:S01]  /*2ce0*/  UMOV UR15, 0x40004040 ;  /* 0x40004040000f7882 */ /* 0x000fe20000000000 */
[----:B------:R-:W-:Y:S01]  /*2cf0*/  UMOV UR18, 0x0 ;  /* 0x0000000000127882 */ /* 0x000fe20000000000 */
[----:B------:R-:W-:Y:S01]  /*2d00*/  UMOV UR19, 0x4088010 ;  /* 0x0408801000137882 */ /* 0x000fe20000000000 */
[----:B------:R-:W-:Y:S01]  /*2d10*/  UMOV UR16, 0x0 ;  /* 0x0000000000107882 */ /* 0x000fe20000000000 */
[----:B------:R-:W-:Y:S01]  /*2d20*/  UMOV UR17, 0x4088010 ;  /* 0x0408801000117882 */ /* 0x000fe20000000000 */
[----:B------:R0:W-:Y:S01]  /*2d30*/  UTCQMMA gdesc[UR12], gdesc[UR14], tmem[UR62], tmem[UR20], idesc[UR21], !UPT ;  /* 0x00ff140e0c0075ea */ /* 0x0001e2000f80033e */
[----:B------:R-:W-:Y:S01]  /*2d40*/  UMOV UR24, 0x0 ;  /* 0x0000000000187882 */ /* 0x000fe20000000000 */
[----:B------:R-:W-:Y:S01]  /*2d50*/  UMOV UR25, 0x4088010 ;  /* 0x0408801000197882 */ /* 0x000fe20000000000 */
[----:B------:R0:W-:Y:S01]  /*2d60*/  UTCQMMA gdesc[UR26], gdesc[UR34], tmem[UR62], tmem[UR18], idesc[UR19], UPT ;  /* 0x00ff12221a0075ea */ /* 0x0001e2000b80033e */
        /* <DEDUP_REMOVED lines=12> */
[----:B------:R0:W-:Y:S01]  /*2e30*/  UTCQMMA gdesc[UR52], gdesc[UR54], tmem[UR62], tmem[UR28], idesc[UR29], UPT ;  /* 0x00ff1c36340075ea */ /* 0x0001e2000b80033e */
[----:B------:R0:W-:Y:S01]  /*2e40*/  UTCQMMA gdesc[UR56], gdesc[UR66], tmem[UR62], tmem[UR32], idesc[UR33], UPT ;  /* 0x00ff2042380075ea */ /* 0x0001e2000b80033e */
[----:B------:R0:W-:Y:S01]  /*2e50*/  UTCBAR [UR11], URZ ;  /* 0x000000ff0b0073e9 */ /* 0x0001e200080000ff */
[----:B------:R-:W-:Y:S01]  /*2e60*/  NOP ;  /* 0x0000000000007918 */ /* 0x000fe20000000000 */
.L_x_6:
[----:B------:R-:W-:Y:S05]  /*2e70*/  @!P4 BRA `(.L_x_7) ;  /* 0x000000000008c947 */ /* 0x000fea0003800000 */
[----:B------:R-:W1:Y:S02]  /*2e80*/  SYNCS.PHASECHK.TRANS64.TRYWAIT P0, [UR58+0x6000], RZ ;  /* 0x006000ffff0075a7 */ /* 0x000e64000800113a */
[----:B-1----:R-:W-:Y:S05]  /*2e90*/  @!P0 BRA `(.L_x_8) ;  /* 0x0000006c00ec8947 */ /* 0x002fea0003800000 */
.L_x_7:
[----:B------:R-:W-:Y:S01]  /*2ea0*/  BAR.SYNC.DEFER_BLOCKING 0x0 ;  /* 0x0000000000007b1d */ /* 0x000fe20000010000 */
[C---:B------:R-:W-:Y:S02]  /*2eb0*/  LOP3.LUT R72, R70.reuse, 0xf, RZ, 0xc0, !PT ;  /* 0x0000000f46487812 */ /* 0x040fe400078ec0ff */
[----:B------:R-:W-:-:S03]  /*2ec0*/  LOP3.LUT R71, R70, 0x60, RZ, 0xc0, !PT ;  /* 0x0000006046477812 */ /* 0x000fc600078ec0ff */
[----:B------:R-:W1:Y:S02]  /*2ed0*/  LDCU UR6, c[0x0][0x3a8] ;  /* 0x00007500ff0677ac */ /* 0x000e640008000800 */
[----:B------:R-:W2:Y:S01]  /*2ee0*/  LDC.64 R168, c[0x0][0x390] ;  /* 0x0000e400ffa87b82 */ /* 0x000ea20000000a00 */
[----:B------:R-:W-:Y:S01]  /*2ef0*/  LDTM.16dp32bit_t0_t15.x8 R4, tmem[UR63] ;  /* 0x0000003f000479ee */ /* 0x000fe20008980000 */
[----:B------:R-:W1:Y:S01]  /*2f00*/  LDTM.16dp32bit_t16_t31.x8 R4, tmem[UR63+0x8] ;  /* 0x0000083f000479ee */ /* 0x000e6200089a0000 */
[----:B------:R-:W-:Y:S01]  /*2f10*/  IMAD R79, R72, 0x2, R71 ;  /* 0x00000002484f7824 */ /* 0x000fe200078e0247 */
[----:B0-----:R-:W0:Y:S04]  /*2f20*/  LDCU.64 UR4, c[0x0][0x3d0] ;  /* 0x00007a00ff0477ac */ /* 0x001e280008000a00 */
[----:B------:R-:W3:Y:S01]  /*2f30*/  LDC R19, c[0x0][0x3d8] ;  /* 0x0000f600ff137b82 */ /* 0x000ee20000000800 */
[----:B------:R-:W4:Y:S01]  /*2f40*/  @!P1 SYNCS.CCTL.IV [UR58+0x6000] ;  /* 0x00600000ff0099b1 */ /* 0x000f22000800003a */
[----:B------:R-:W-:Y:S01]  /*2f50*/  NOP ;  /* 0x0000000000007918 */ /* 0x000fe20000000000 */
[----:B0-----:R-:W-:Y:S01]  /*2f60*/  UIMAD UR4, UR7, UR4, URZ ;  /* 0x00000004070472a4 */ /* 0x001fe2000f8e02ff */
[----:B-1----:R-:W-:Y:S01]  /*2f70*/  FMUL R0, R4, UR6 ;  /* 0x0000000604007c20 */ /* 0x002fe20008400000 */
[----:B------:R-:W-:Y:S01]  /*2f80*/  FMUL R13, R5, UR6 ;  /* 0x00000006050d7c20 */ /* 0x000fe20008400000 */
[----:B------:R-:W-:Y:S01]  /*2f90*/  FMUL R14, R6, UR6 ;  /* 0x00000006060e7c20 */ /* 0x000fe20008400000 */
[----:B------:R-:W-:Y:S01]  /*2fa0*/  FMUL R15, R7, UR6 ;  /* 0x00000006070f7c20 */ /* 0x000fe20008400000 */
[----:B------:R-:W-:-:S03]  /*2fb0*/  FMUL R16, R8, UR6 ;  /* 0x0000000608107c20 */ /* 0x000fc60008400000 */
[----:B------:R-:W-:Y:S01]  /*2fc0*/  FMNMX3 R14, R0, R13, R14, !PT ;  /* 0x0000000d000e7276 */ /* 0x000fe2000780000e */
[----:B------:R-:W-:Y:S01]  /*2fd0*/  FMUL R0, R9, UR6 ;  /* 0x0000000609007c20 */ /* 0x000fe20008400000 */
[----:B------:R-:W-:Y:S02]  /*2fe0*/  FMUL R13, R10, UR6 ;  /* 0x000000060a0d7c20 */ /* 0x000fe40008400000 */
[----:B------:R-:W-:Y:S01]  /*2ff0*/  FMNMX3 R15, R14, R15, R16, !PT ;  /* 0x0000000f0e0f7276 */ /* 0x000fe20007800010 */
[----:B------:R-:W-:-:S03]  /*3000*/  FMUL R14, R11, UR6 ;  /* 0x000000060b0e7c20 */ /* 0x000fc60008400000 */
[----:B------:R-:W-:Y:S02]  /*3010*/  FMNMX3 R13, R15, R0, R13, !PT ;  /* 0x000000000f0d7276 */ /* 0x000fe4000780000d */
[----:B------:R-:W-:Y:S02]  /*3020*/  LOP3.LUT R15, R70, 0x1f, RZ, 0xc0, !PT ;  /* 0x0000001f460f7812 */ /* 0x000fe400078ec0ff */
[----:B------:R-:W-:Y:S02]  /*3030*/  FMNMX R13, R14, R13, !PT ;  /* 0x0000000d0e0d7209 */ /* 0x000fe40007800000 */
[----:B------:R-:W-:Y:S02]  /*3040*/  LOP3.LUT R0, R70, 0xff, RZ, 0xc0, !PT ;  /* 0x000000ff46007812 */ /* 0x000fe400078ec0ff */
[----:B------:R-:W-:Y:S01]  /*3050*/  ISETP.GE.U32.AND P2, PT, R15, 0x10, PT ;  /* 0x000000100f00780c */ /* 0x000fe20003f46070 */
[----:B------:R-:W0:Y:S01]  /*3060*/  SHFL.BFLY PT, R14, R13, 0x10, 0x1f ;  /* 0x0e001f000d0e7f89 */ /* 0x000e2200000e0000 */
[----:B------:R-:W-:-:S02]  /*3070*/  LEA.HI R81, R0, R79, RZ, 0x19 ;  /* 0x0000004f00517211 */ /* 0x000fc400078fc8ff */
[C---:B------:R-:W-:Y:S02]  /*3080*/  ISETP.GE.U32.AND P3, PT, R0.reuse, 0x80, PT ;  /* 0x000000800000780c */ /* 0x040fe40003f66070 */
[----:B------:R-:W-:Y:S02]  /*3090*/  LEA R81, R81, UR58, 0x2 ;  /* 0x0000003a51517c11 */ /* 0x000fe4000f8e10ff */
[----:B------:R-:W-:Y:S02]  /*30a0*/  LEA R80, R0, UR58, 0x2 ;  /* 0x0000003a00507c11 */ /* 0x000fe4000f8e10ff */
[----:B------:R-:W-:Y:S02]  /*30b0*/  LEA R79, R79, UR58, 0x2 ;  /* 0x0000003a4f4f7c11 */ /* 0x000fe4000f8e10ff */
[----:B0-----:R-:W-:Y:S02]  /*30c0*/  FMNMX R14, R13, R14, !PT ;  /* 0x0000000e0d0e7209 */ /* 0x001fe40007800000 */
[----:B------:R-:W-:-:S03]  /*30d0*/  LOP3.LUT R13, R70, 0x1f, RZ, 0xc0, !PT ;  /* 0x0000001f460d7812 */ /* 0x000fc600078ec0ff */
[----:B----4-:R0:W-:Y:S02]  /*30e0*/  @!P2 STS [R81+0x4000], R14 ;  /* 0x0040000e5100a388 */ /* 0x0101e40000000800 */
[----:B------:R-:W-:Y:S01]  /*30f0*/  IMAD R13, R13, UR5, RZ ;  /* 0x000000050d0d7c24 */ /* 0x000fe2000f8e02ff */
[----:B------:R-:W-:Y:S01]  /*3100*/  USHF.R.S32.HI UR5, URZ, 0x1f, UR4 ;  /* 0x0000001fff057899 */ /* 0x000fe20008011404 */
[----:B------:R-:W-:Y:S03]  /*3110*/  BAR.SYNC.DEFER_BLOCKING 0x0 ;  /* 0x0000000000007b1d */ /* 0x000fe60000010000 */
[----:B--2---:R-:W-:Y:S01]  /*3120*/  IADD3 R168, P0, P6, R13, UR4, R168 ;  /* 0x000000040da87c10 */ /* 0x004fe2000fe1e0a8 */
[----:B------:R-:W-:Y:S01]  /*3130*/  UIADD3 UR4, UPT, UPT, UR41, 0x18, URZ ;  /* 0x0000001829047890 */ /* 0x000fe2000fffe0ff */
[----:B0-----:R-:W-:Y:S02]  /*3140*/  SHF.R.S32.HI R14, RZ, 0x1f, R13 ;  /* 0x0000001fff0e7819 */ /* 0x001fe4000001140d */
[----:B------:R-:W-:-:S02]  /*3150*/  SHF.R.U32.HI R13, RZ, 0x5, R70 ;  /* 0x00000005ff0d7819 */ /* 0x000fc40000011646 */
[----:B------:R-:W-:Y:S02]  /*3160*/  IADD3.X R20, PT, PT, R14, UR5, R169, P0, P6 ;  /* 0x000000050e147c10 */ /* 0x000fe400087ec4a9 */
[----:B------:R-:W-:Y:S02]  /*3170*/  LOP3.LUT P0, RZ, R70, 0x1, RZ, 0xc0, !PT ;  /* 0x0000000146ff7812 */ /* 0x000fe4000780c0ff */
[----:B------:R-:W-:Y:S02]  /*3180*/  SGXT.U32 R13, R13, 0x3 ;  /* 0x000000030d0d781a */ /* 0x000fe40000000000 */
[----:B------:R-:W-:-:S03]  /*3190*/  ISETP.LT.U32.AND P0, PT, R0, 0x80, !P0 ;  /* 0x000000800000780c */ /* 0x000fc60004701070 */
[----:B---3--:R-:W-:-:S04]  /*31a0*/  IMAD R13, R13, R19, RZ ;  /* 0x000000130d0d7224 */ /* 0x008fc800078e02ff */
[----:B------:R-:W-:Y:S01]  /*31b0*/  IMAD R14, R19, 0x8, R13 ;  /* 0x00000008130e7824 */ /* 0x000fe200078e020d */
[----:B------:R-:W0:Y:S01]  /*31c0*/  @!P3 LDS R17, [R80+0x4000] ;  /* 0x004000005011b984 */ /* 0x000e220000000800 */
[----:B------:R-:W-:-:S04]  /*31d0*/  IADD3 R162, P6, PT, R13, R168, RZ ;  /* 0x000000a80da27210 */ /* 0x000fc80007fde0ff */
[----:B------:R-:W-:Y:S02]  /*31e0*/  LEA.HI.X.SX32 R163, R13, R20, 0x1, P6 ;  /* 0x000000140da37211 */ /* 0x000fe400030f0eff */
[----:B------:R-:W-:-:S04]  /*31f0*/  IADD3 R160, P6, PT, R14, R168, RZ ;  /* 0x000000a80ea07210 */ /* 0x000fc80007fde0ff */
[----:B------:R-:W-:Y:S01]  /*3200*/  LEA.HI.X.SX32 R161, R14, R20, 0x1, P6 ;  /* 0x000000140ea17211 */ /* 0x000fe200030f0eff */
[----:B0-----:R-:W0:Y:S02]  /*3210*/  SHFL.BFLY PT, R16, R17, 0x1, 0x1f ;  /* 0x0c201f0011107f89 */ /* 0x001e2400000e0000 */
[----:B0-----:R-:W-:-:S05]  /*3220*/  FMNMX R15, R17, R16, !PT ;  /* 0x00000010110f7209 */ /* 0x001fca0007800000 */
[----:B------:R0:W-:Y:S01]  /*3230*/  @P0 STS [R80+0x4000], R15 ;  /* 0x0040000f50000388 */ /* 0x0001e20000000800 */
[----:B------:R-:W-:Y:S01]  /*3240*/  BAR.SYNC.DEFER_BLOCKING 0x0 ;  /* 0x0000000000007b1d */ /* 0x000fe20000010000 */
[----:B0-----:R-:W-:Y:S01]  /*3250*/  IMAD R15, R19, UR4, RZ ;  /* 0x00000004130f7c24 */ /* 0x001fe2000f8e02ff */
[----:B------:R-:W-:-:S04]  /*3260*/  UIADD3 UR4, UPT, UPT, UR41, 0x38, URZ ;  /* 0x0000003829047890 */ /* 0x000fc8000fffe0ff */
[----:B------:R-:W0:Y:S02]  /*3270*/  LDS R93, [R79+0x4000] ;  /* 0x004000004f5d7984 */ /* 0x000e240000000800 */
[----:B0-----:R-:W-:-:S05]  /*3280*/  FMNMX R93, R93, -INF , !PT ;  /* 0xff8000005d5d7809 */ /* 0x001fca0007800000 */
[--C-:B------:R-:W-:Y:S01]  /*3290*/  FFMA R4, R4, UR6, -R93.reuse ;  /* 0x0000000604047c23 */ /* 0x100fe2000800085d */
[--C-:B------:R-:W-:Y:S01]  /*32a0*/  FFMA R5, R5, UR6, -R93.reuse ;  /* 0x0000000605057c23 */ /* 0x100fe2000800085d */
[--C-:B------:R-:W-:Y:S01]  /*32b0*/  FFMA R13, R7, UR6, -R93.reuse ;  /* 0x00000006070d7c23 */ /* 0x100fe2000800085d */
[----:B------:R-:W-:Y:S02]  /*32c0*/  IMAD R7, R19, 0x8, R14 ;  /* 0x0000000813077824 */ /* 0x000fe400078e020e */
[----:B------:R-:W-:Y:S01]  /*32d0*/  FMUL R4, R4, 1.4426950216293334961 ;  /* 0x3fb8aa3b04047820 */ /* 0x000fe20000400000 */
[----:B------:R-:W-:Y:S01]  /*32e0*/  FMUL R5, R5, 1.4426950216293334961 ;  /* 0x3fb8aa3b05057820 */ /* 0x000fe20000400000 */
[--C-:B------:R-:W-:Y:S01]  /*32f0*/  FFMA R6, R6, UR6, -R93.reuse ;  /* 0x0000000606067c23 */ /* 0x100fe2000800085d */
[----:B------:R-:W-:Y:S01]  /*3300*/  FFMA R8, R8, UR6, -R93 ;  /* 0x0000000608087c23 */ /* 0x000fe2000800085d */
[----:B------:R-:W-:Y:S01]  /*3310*/  IADD3 R166, P6, PT, R7, R168, RZ ;  /* 0x000000a807a67210 */ /* 0x000fe20007fde0ff */
[----:B------:R-:W-:Y:S01]  /*3320*/  FMUL R13, R13, 1.4426950216293334961 ;  /* 0x3fb8aa3b0d0d7820 */ /* 0x000fe20000400000 */
[----:B------:R-:W-:Y:S01]  /*3330*/  FMUL R6, R6, 1.4426950216293334961 ;  /* 0x3fb8aa3b06067820 */ /* 0x000fe20000400000 */
[----:B------:R-:W-:Y:S01]  /*3340*/  MUFU.EX2 R4, R4 ;  /* 0x0000000400047308 */ /* 0x000fe20000000800 */
[----:B------:R-:W-:Y:S01]  /*3350*/  LEA.HI.X.SX32 R167, R7, R20, 0x1, P6 ;  /* 0x0000001407a77211 */ /* 0x000fe200030f0eff */
[----:B------:R-:W-:Y:S01]  /*3360*/  IMAD R14, R19, 0x10, R7 ;  /* 0x00000010130e7824 */ /* 0x000fe200078e0207 */
[----:B------:R-:W-:Y:S01]  /*3370*/  IADD3 R164, P6, PT, R15, R168, RZ ;  /* 0x000000a80fa47210 */ /* 0x000fe20007fde0ff */
[--C-:B------:R-:W-:Y:S01]  /*3380*/  FFMA R9, R9, UR6, -R93.reuse ;  /* 0x0000000609097c23 */ /* 0x100fe2000800085d */
[----:B------:R-:W-:Y:S01]  /*3390*/  FMUL R18, R8, 1.4426950216293334961 ;  /* 0x3fb8aa3b08127820 */ /* 0x000fe20000400000 */
[----:B------:R-:W-:Y:S01]  /*33a0*/  FFMA R16, R10, UR6, -R93 ;  /* 0x000000060a107c23 */ /* 0x000fe2000800085d */
[----:B------:R-:W-:Y:S01]  /*33b0*/  LEA.HI.X.SX32 R165, R15, R20, 0x1, P6 ;  /* 0x000000140fa57211 */ /* 0x000fe200030f0eff */
[----:B------:R-:W0:Y:S01]  /*33c0*/  MUFU.EX2 R5, R5 ;  /* 0x0000000500057308 */ /* 0x000e220000000800 */
[----:B------:R-:W-:Y:S01]  /*33d0*/  FMUL R8, R9, 1.4426950216293334961 ;  /* 0x3fb8aa3b09087820 */ /* 0x000fe20000400000 */
[----:B------:R-:W-:Y:S01]  /*33e0*/  IADD3 R228, P6, PT, R14, R168, RZ ;  /* 0x000000a80ee47210 */ /* 0x000fe20007fde0ff */
[----:B------:R-:W-:-:S02]  /*33f0*/  IMAD R9, R19, 0x8, R14 ;  /* 0x0000000813097824 */ /* 0x000fc400078e020e */
[----:B------:R-:W-:Y:S01]  /*3400*/  FFMA R17, R11, UR6, -R93 ;  /* 0x000000060b117c23 */ /* 0x000fe2000800085d */
[----:B------:R-:W-:Y:S01]  /*3410*/  FMUL R16, R16, 1.4426950216293334961 ;  /* 0x3fb8aa3b10107820 */ /* 0x000fe20000400000 */
[----:B------:R-:W-:Y:S01]  /*3420*/  LEA.HI.X.SX32 R229, R14, R20, 0x1, P6 ;  /* 0x000000140ee57211 */ /* 0x000fe200030f0eff */
[----:B------:R-:W-:Y:S01]  /*3430*/  IMAD R10, R19, 0x8, R9 ;  /* 0x00000008130a7824 */ /* 0x000fe200078e0209 */
[----:B------:R-:W1:Y:S01]  /*3440*/  MUFU.EX2 R6, R6 ;  /* 0x0000000600067308 */ /* 0x000e620000000800 */
[----:B------:R-:W-:Y:S01]  /*3450*/  IADD3 R226, P6, PT, R9, R168, RZ ;  /* 0x000000a809e27210 */ /* 0x000fe20007fde0ff */
[----:B------:R-:W-:Y:S01]  /*3460*/  FMUL R17, R17, 1.4426950216293334961 ;  /* 0x3fb8aa3b11117820 */ /* 0x000fe20000400000 */
[----:B------:R-:W-:Y:S01]  /*3470*/  IMAD R11, R19, UR4, RZ ;  /* 0x00000004130b7c24 */ /* 0x000fe2000f8e02ff */
[----:B------:R-:W-:Y:S01]  /*3480*/  UIADD3 UR4, UPT, UPT, UR41, 0x58, URZ ;  /* 0x0000005829047890 */ /* 0x000fe2000fffe0ff */
[----:B------:R-:W-:Y:S02]  /*3490*/  LEA.HI.X.SX32 R227, R9, R20, 0x1, P6 ;  /* 0x0000001409e37211 */ /* 0x000fe400030f0eff */
[----:B------:R-:W-:Y:S01]  /*34a0*/  IADD3 R224, P6, PT, R10, R168, RZ ;  /* 0x000000a80ae07210 */ /* 0x000fe20007fde0ff */
[----:B------:R-:W2:Y:S01]  /*34b0*/  MUFU.EX2 R13, R13 ;  /* 0x0000000d000d7308 */ /* 0x000ea20000000800 */
[----:B0-----:R-:W-:-:S02]  /*34c0*/  FADD R9, R4, R5 ;  /* 0x0000000504097221 */ /* 0x001fc40000000000 */
[----:B------:R-:W-:Y:S01]  /*34d0*/  LEA.HI.X.SX32 R225, R10, R20, 0x1, P6 ;  /* 0x000000140ae17211 */ /* 0x000fe200030f0eff */
[----:B------:R-:W-:Y:S01]  /*34e0*/  IMAD R10, R19, 0x10, R10 ;  /* 0x00000010130a7824 */ /* 0x000fe200078e020a */
[----:B------:R-:W-:-:S03]  /*34f0*/  IADD3 R222, P6, PT, R11, R168, RZ ;  /* 0x000000a80bde7210 */ /* 0x000fc60007fde0ff */
[----:B------:R-:W0:Y:S01]  /*3500*/  MUFU.EX2 R7, R18 ;  /* 0x0000001200077308 */ /* 0x000e220000000800 */
[----:B-1----:R-:W-:Y:S01]  /*3510*/  FADD R14, R6, R9 ;  /* 0x00000009060e7221 */ /* 0x002fe20000000000 */
[----:B------:R-:W-:Y:S01]  /*3520*/  LEA.HI.X.SX32 R223, R11, R20, 0x1, P6 ;  /* 0x000000140bdf7211 */ /* 0x000fe200030f0eff */
[----:B------:R-:W-:Y:S01]  /*3530*/  IMAD R9, R19, 0x8, R10 ;  /* 0x0000000813097824 */ /* 0x000fe200078e020a */
[----:B------:R-:W-:-:S04]  /*3540*/  IADD3 R220, P6, PT, R10, R168, RZ ;  /* 0x000000a80adc7210 */ /* 0x000fc80007fde0ff */
[----:B------:R-:W1:Y:S01]  /*3550*/  MUFU.EX2 R8, R8 ;  /* 0x0000000800087308 */ /* 0x000e620000000800 */
[----:B--2---:R-:W-:Y:S01]  /*3560*/  FADD R14, R13, R14 ;  /* 0x0000000e0d0e7221 */ /* 0x004fe20000000000 */
[----:B------:R-:W-:Y:S01]  /*3570*/  LEA.HI.X.SX32 R221, R10, R20, 0x1, P6 ;  /* 0x000000140add7211 */ /* 0x000fe200030f0eff */
[----:B------:R-:W-:Y:S01]  /*3580*/  IMAD R10, R19, 0x8, R9 ;  /* 0x00000008130a7824 */ /* 0x000fe200078e0209 */
[----:B------:R-:W-:-:S04]  /*3590*/  IADD3 R218, P6, PT, R9, R168, RZ ;  /* 0x000000a809da7210 */ /* 0x000fc80007fde0ff */
[----:B------:R-:W2:Y:S01]  /*35a0*/  MUFU.EX2 R16, R16 ;  /* 0x0000001000107308 */ /* 0x000ea20000000800 */
[----:B0-----:R-:W-:Y:S01]  /*35b0*/  FADD R11, R7, R14 ;  /* 0x0000000e070b7221 */ /* 0x001fe20000000000 */
[----:B------:R-:W-:Y:S02]  /*35c0*/  LEA.HI.X.SX32 R219, R9, R20, 0x1, P6 ;  /* 0x0000001409db7211 */ /* 0x000fe400030f0eff */
[----:B------:R-:W-:-:S04]  /*35d0*/  IADD3 R216, P6, PT, R10, R168, RZ ;  /* 0x000000a80ad87210 */ /* 0x000fc80007fde0ff */
[----:B------:R-:W0:Y:S01]  /*35e0*/  MUFU.EX2 R17, R17 ;  /* 0x0000001100117308 */ /* 0x000e220000000800 */
[----:B-1----:R-:W-:Y:S01]  /*35f0*/  FADD R15, R8, R11 ;  /* 0x0000000b080f7221 */ /* 0x002fe20000000000 */
[C---:B------:R-:W-:Y:S01]  /*3600*/  IMAD R11, R19.reuse, UR4, RZ ;  /* 0x00000004130b7c24 */ /* 0x040fe2000f8e02ff */
[----:B------:R-:W-:Y:S01]  /*3610*/  LEA.HI.X.SX32 R217, R10, R20, 0x1, P6 ;  /* 0x000000140ad97211 */ /* 0x000fe200030f0eff */
[----:B------:R-:W-:Y:S01]  /*3620*/  IMAD R10, R19, 0x10, R10 ;  /* 0x00000010130a7824 */ /* 0x000fe200078e020a */
[----:B------:R-:W-:Y:S02]  /*3630*/  UIADD3 UR4, UPT, UPT, UR41, 0x78, URZ ;  /* 0x0000007829047890 */ /* 0x000fe4000fffe0ff */
[----:B------:R-:W-:Y:S01]  /*3640*/  IADD3 R214, P6, PT, R11, R168, RZ ;  /* 0x000000a80bd67210 */ /* 0x000fe20007fde0ff */
[----:B------:R-:W-:Y:S02]  /*3650*/  IMAD R9, R19, 0x8, R10 ;  /* 0x0000000813097824 */ /* 0x000fe400078e020a */
[----:B--2---:R-:W-:Y:S01]  /*3660*/  FADD R14, R16, R15 ;  /* 0x0000000f100e7221 */ /* 0x004fe20000000000 */
[----:B------:R-:W-:Y:S01]  /*3670*/  LEA.HI.X.SX32 R215, R11, R20, 0x1, P6 ;  /* 0x000000140bd77211 */ /* 0x000fe200030f0eff */
[----:B------:R-:W-:Y:S01]  /*3680*/  IMAD R11, R19, UR4, RZ ;  /* 0x00000004130b7c24 */ /* 0x000fe2000f8e02ff */
[----:B------:R-:W-:Y:S01]  /*3690*/  IADD3 R212, P6, PT, R10, R168, RZ ;  /* 0x000000a80ad47210 */ /* 0x000fe20007fde0ff */
[----:B------:R-:W-:Y:S01]  /*36a0*/  UIADD3 UR4, UPT, UPT, UR41, 0x98, URZ ;  /* 0x0000009829047890 */ /* 0x000fe2000fffe0ff */
[----:B0-----:R-:W-:-:S02]  /*36b0*/  FADD R14, R17, R14 ;  /* 0x0000000e110e7221 */ /* 0x001fc40000000000 */
[----:B------:R-:W-:Y:S01]  /*36c0*/  LEA.HI.X.SX32 R213, R10, R20, 0x1, P6 ;  /* 0x000000140ad57211 */ /* 0x000fe200030f0eff */
[----:B------:R-:W-:Y:S01]  /*36d0*/  IMAD R10, R19, 0x8, R9 ;  /* 0x00000008130a7824 */ /* 0x000fe200078e0209 */
[C---:B------:R-:W-:Y:S01]  /*36e0*/  IADD3 R210, P6, PT, R9.reuse, R168, RZ ;  /* 0x000000a809d27210 */ /* 0x040fe20007fde0ff */
[----:B------:R-:W0:Y:S03]  /*36f0*/  SHFL.BFLY PT, R15, R14, 0x10, 0x1f ;  /* 0x0e001f000e0f7f89 */ /* 0x000e2600000e0000 */
[----:B------:R-:W-:Y:S02]  /*3700*/  LEA.HI.X.SX32 R211, R9, R20, 0x1, P6 ;  /* 0x0000001409d37211 */ /* 0x000fe400030f0eff */
[----:B------:R-:W-:-:S04]  /*3710*/  IADD3 R208, P6, PT, R10, R168, RZ ;  /* 0x000000a80ad07210 */ /* 0x000fc80007fde0ff */
[----:B------:R-:W-:Y:S01]  /*3720*/  LEA.HI.X.SX32 R209, R10, R20, 0x1, P6 ;  /* 0x000000140ad17211 */ /* 0x000fe200030f0eff */
[----:B------:R-:W-:Y:S01]  /*3730*/  IMAD R10, R19, 0x10, R10 ;  /* 0x00000010130a7824 */ /* 0x000fe200078e020a */
[----:B------:R-:W-:-:S03]  /*3740*/  IADD3 R206, P6, PT, R11, R168, RZ ;  /* 0x000000a80bce7210 */ /* 0x000fc60007fde0ff */
[----:B------:R-:W-:Y:S01]  /*3750*/  IMAD R9, R19, 0x8, R10 ;  /* 0x0000000813097824 */ /* 0x000fe200078e020a */
[----:B------:R-:W-:Y:S01]  /*3760*/  LEA.HI.X.SX32 R207, R11, R20, 0x1, P6 ;  /* 0x000000140bcf7211 */ /* 0x000fe200030f0eff */
[----:B------:R-:W-:Y:S01]  /*3770*/  IMAD R11, R19, UR4, RZ ;  /* 0x00000004130b7c24 */ /* 0x000fe2000f8e02ff */
[----:B------:R-:W-:Y:S01]  /*3780*/  IADD3 R204, P6, PT, R10, R168, RZ ;  /* 0x000000a80acc7210 */ /* 0x000fe20007fde0ff */
[----:B------:R-:W-:-:S03]  /*3790*/  UIADD3 UR4, UPT, UPT, UR41, 0xb8, URZ ;  /* 0x000000b829047890 */ /* 0x000fc6000fffe0ff */
[----:B------:R-:W-:Y:S01]  /*37a0*/  LEA.HI.X.SX32 R205, R10, R20, 0x1, P6 ;  /* 0x000000140acd7211 */ /* 0x000fe200030f0eff */
[----:B------:R-:W-:Y:S01]  /*37b0*/  IMAD R10, R19, 0x8, R9 ;  /* 0x00000008130a7824 */ /* 0x000fe200078e0209 */
[C---:B------:R-:W-:Y:S01]  /*37c0*/  IADD3 R202, P6, PT, R9.reuse, R168, RZ ;  /* 0x000000a809ca7210 */ /* 0x040fe20007fde0ff */
[----:B0-----:R-:W-:Y:S01]  /*37d0*/  FADD R14, R14, R15 ;  /* 0x0000000f0e0e7221 */ /* 0x001fe20000000000 */
[----:B------:R-:W-:Y:S02]  /*37e0*/  BAR.SYNC.DEFER_BLOCKING 0x0 ;  /* 0x0000000000007b1d */ /* 0x000fe40000010000 */
        /* <DEDUP_REMOVED lines=13> */
[----:B------:R-:W-:Y:S03]  /*38c0*/  @!P2 STS [R81+0x4000], R14 ;  /* 0x0040000e5100a388 */ /* 0x000fe60000000800 */
[----:B------:R-:W-:Y:S02]  /*38d0*/  LEA.HI.X.SX32 R195, R9, R20, 0x1, P6 ;  /* 0x0000001409c37211 */ /* 0x000fe400030f0eff */
[C---:B------:R-:W-:Y:S01]  /*38e0*/  IADD3 R192, P6, PT, R10.reuse, R168, RZ ;  /* 0x000000a80ac07210 */ /* 0x040fe20007fde0ff */
[----:B------:R-:W-:Y:S03]  /*38f0*/  BAR.SYNC.DEFER_BLOCKING 0x0 ;  /* 0x0000000000007b1d */ /* 0x000fe60000010000 */
        /* <DEDUP_REMOVED lines=10> */
[----:B------:R-:W-:-:S04]  /*39a0*/  IADD3 R184, P6, PT, R9, R168, RZ ;  /* 0x000000a809b87210 */ /* 0x000fc80007fde0ff */
[----:B------:R-:W-:Y:S02]  /*39b0*/  LEA.HI.X.SX32 R185, R9, R20, 0x1, P6 ;  /* 0x0000001409b97211 */ /* 0x000fe400030f0eff */
[C---:B------:R-:W-:Y:S01]  /*39c0*/  IADD3 R182, P6, PT, R10.reuse, R168, RZ ;  /* 0x000000a80ab67210 */ /* 0x040fe20007fde0ff */
[----:B------:R-:W0:Y:S03]  /*39d0*/  @!P3 LDS R12, [R80+0x4000] ;  /* 0x00400000500cb984 */ /* 0x000e260000000800 */
[----:B------:R-:W-:Y:S01]  /*39e0*/  LEA.HI.X.SX32 R183, R10, R20, 0x1, P6 ;  /* 0x000000140ab77211 */ /* 0x000fe200030f0eff */
[----:B------:R-:W-:Y:S01]  /*39f0*/  IMAD R10, R19, 0x10, R10 ;  /* 0x00000010130a7824 */ /* 0x000fe200078e020a */
[----:B------:R-:W-:-:S03]  /*3a00*/  IADD3 R176, P6, PT, R11, R168, RZ ;  /* 0x000000a80bb07210 */ /* 0x000fc60007fde0ff */
[----:B------:R-:W-:Y:S01]  /*3a10*/  IMAD R9, R19, 0x8, R10 ;  /* 0x0000000813097824 */ /* 0x000fe200078e020a */
[----:B------:R-:W-:Y:S01]  /*3a20*/  LEA.HI.X.SX32 R177, R11, R20, 0x1, P6 ;  /* 0x000000140bb17211 */ /* 0x000fe200030f0eff */
[----:B------:R-:W-:Y:S01]  /*3a30*/  IMAD R11, R19, UR4, RZ ;  /* 0x00000004130b7c24 */ /* 0x000fe2000f8e02ff */
[----:B------:R-:W-:-:S04]  /*3a40*/  IADD3 R174, P6, PT, R10, R168, RZ ;  /* 0x000000a80aae7210 */ /* 0x000fc80007fde0ff */
[----:B------:R-:W-:Y:S01]  /*3a50*/  LEA.HI.X.SX32 R175, R10, R20, 0x1, P6 ;  /* 0x000000140aaf7211 */ /* 0x000fe200030f0eff */
[----:B------:R-:W-:Y:S01]  /*3a60*/  IMAD R10, R19, 0x8, R9 ;  /* 0x00000008130a7824 */ /* 0x000fe200078e0209 */
[----:B------:R-:W-:-:S04]  /*3a70*/  IADD3 R172, P6, PT, R9, R168, RZ ;  /* 0x000000a809ac7210 */ /* 0x000fc80007fde0ff */
[----:B------:R-:W-:Y:S02]  /*3a80*/  LEA.HI.X.SX32 R173, R9, R20, 0x1, P6 ;  /* 0x0000001409ad7211 */ /* 0x000fe400030f0eff */
[C---:B------:R-:W-:Y:S02]  /*3a90*/  IADD3 R170, P6, PT, R10.reuse, R168, RZ ;  /* 0x000000a80aaa7210 */ /* 0x040fe40007fde0ff */
[----:B------:R-:W-:Y:S02]  /*3aa0*/  PRMT R9, RZ, 0x7610, R9 ;  /* 0x00007610ff097816 */ /* 0x000fe40000000009 */
[----:B------:R-:W-:Y:S02]  /*3ab0*/  LEA.HI.X.SX32 R171, R10, R20, 0x1, P6 ;  /* 0x000000140aab7211 */ /* 0x000fe400030f0eff */
[C---:B------:R-:W-:Y:S01]  /*3ac0*/  IADD3 R168, P6, PT, R11.reuse, R168, RZ ;  /* 0x000000a80ba87210 */ /* 0x040fe20007fde0ff */
[----:B0-----:R-:W0:Y:S03]  /*3ad0*/  SHFL.BFLY PT, R15, R12, 0x1, 0x1f ;  /* 0x0c201f000c0f7f89 */ /* 0x001e2600000e0000 */
[----:B------:R-:W-:-:S02]  /*3ae0*/  LEA.HI.X.SX32 R169, R11, R20, 0x1, P6 ;  /* 0x000000140ba97211 */ /* 0x000fc400030f0eff */
[----:B------:R-:W-:Y:S01]  /*3af0*/  PRMT R11, RZ, 0x7610, R11 ;  /* 0x00007610ff0b7816 */ /* 0x000fe2000000000b */
[----:B0-----:R-:W-:-:S05]  /*3b00*/  FADD R15, R12, R15 ;  /* 0x0000000f0c0f7221 */ /* 0x001fca0000000000 */
[----:B------:R0:W-:Y:S01]  /*3b10*/  @P0 STS [R80+0x4000], R15 ;  /* 0x0040000f50000388 */ /* 0x0001e20000000800 */
[----:B------:R-:W-:Y:S01]  /*3b20*/  BAR.SYNC.DEFER_BLOCKING 0x0 ;  /* 0x0000000000007b1d */ /* 0x000fe20000010000 */
[----:B------:R-:W-:Y:S02]  /*3b30*/  PRMT R19, RZ, 0x7610, R19 ;  /* 0x00007610ff137816 */ /* 0x000fe40000000013 */
[----:B------:R-:W-:Y:S02]  /*3b40*/  PRMT R21, RZ, 0x7610, R21 ;  /* 0x00007610ff157816 */ /* 0x000fe40000000015 */
[----:B------:R-:W-:Y:S02]  /*3b50*/  PRMT R23, RZ, 0x7610, R23 ;  /* 0x00007610ff177816 */ /* 0x000fe40000000017 */
[----:B------:R-:W-:Y:S02]  /*3b60*/  PRMT R25, RZ, 0x7610, R25 ;  /* 0x00007610ff197816 */ /* 0x000fe40000000019 */
[----:B0-----:R-:W-:-:S02]  /*3b70*/  PRMT R15, RZ, 0x7610, R15 ;  /* 0x00007610ff0f7816 */ /* 0x001fc4000000000f */
[----:B------:R-:W-:Y:S02]  /*3b80*/  PRMT R27, RZ, 0x7610, R27 ;  /* 0x00007610ff1b7816 */ /* 0x000fe4000000001b */
[----:B------:R-:W-:Y:S02]  /*3b90*/  PRMT R29, RZ, 0x7610, R29 ;  /* 0x00007610ff1d7816 */ /* 0x000fe4000000001d */
[----:B------:R-:W-:Y:S02]  /*3ba0*/  PRMT R31, RZ, 0x7610, R31 ;  /* 0x00007610ff1f7816 */ /* 0x000fe4000000001f */
[----:B------:R-:W-:Y:S02]  /*3bb0*/  PRMT R33, RZ, 0x7610, R33 ;  /* 0x00007610ff217816 */ /* 0x000fe40000000021 */
[----:B------:R-:W-:Y:S02]  /*3bc0*/  PRMT R35, RZ, 0x7610, R35 ;  /* 0x00007610ff237816 */ /* 0x000fe40000000023 */
[----:B------:R-:W-:-:S02]  /*3bd0*/  PRMT R37, RZ, 0x7610, R37 ;  /* 0x00007610ff257816 */ /* 0x000fc40000000025 */
[----:B------:R-:W-:Y:S01]  /*3be0*/  PRMT R39, RZ, 0x7610, R39 ;  /* 0x00007610ff277816 */ /* 0x000fe20000000027 */
[----:B------:R-:W2:Y:S01]  /*3bf0*/  @P4 LDG.E.U8 R9, desc[UR8][R162.64] ;  /* 0x00000008a2094981 */ /* 0x000ea2000c1e1100 */
[----:B------:R-:W-:Y:S02]  /*3c00*/  PRMT R41, RZ, 0x7610, R41 ;  /* 0x00007610ff297816 */ /* 0x000fe40000000029 */
[----:B------:R-:W-:Y:S01]  /*3c10*/  PRMT R43, RZ, 0x7610, R43 ;  /* 0x00007610ff2b7816 */ /* 0x000fe2000000002b */
[----:B------:R-:W3:Y:S01]  /*3c20*/  @P4 LDG.E.U8 R11, desc[UR8][R160.64] ;  /* 0x00000008a00b4981 */ /* 0x000ee2000c1e1100 */
[----:B------:R-:W-:Y:S02]  /*3c30*/  PRMT R45, RZ, 0x7610, R45 ;  /* 0x00007610ff2d7816 */ /* 0x000fe4000000002d */
[----:B------:R-:W-:Y:S01]  /*3c40*/  PRMT R47, RZ, 0x7610, R47 ;  /* 0x00007610ff2f7816 */ /* 0x000fe2000000002f */
[----:B------:R-:W4:Y:S01]  /*3c50*/  @P4 LDG.E.U8 R19, desc[UR8][R166.64] ;  /* 0x00000008a6134981 */ /* 0x000f22000c1e1100 */
[----:B------:R-:W-:-:S02]  /*3c60*/  PRMT R49, RZ, 0x7610, R49 ;  /* 0x00007610ff317816 */ /* 0x000fc40000000031 */
[----:B------:R-:W-:Y:S01]  /*3c70*/  PRMT R51, RZ, 0x7610, R51 ;  /* 0x00007610ff337816 */ /* 0x000fe20000000033 */
[----:B------:R-:W5:Y:S01]  /*3c80*/  @P4 LDG.E.U8 R21, desc[UR8][R164.64] ;  /* 0x00000008a4154981 */ /* 0x000f62000c1e1100 */
[----:B------:R-:W-:Y:S02]  /*3c90*/  PRMT R53, RZ, 0x7610, R53 ;  /* 0x00007610ff357816 */ /* 0x000fe40000000035 */
[----:B------:R-:W-:Y:S01]  /*3ca0*/  PRMT R55, RZ, 0x7610, R55 ;  /* 0x00007610ff377816 */ /* 0x000fe20000000037 */
[----:B------:R-:W5:Y:S01]  /*3cb0*/  @P4 LDG.E.U8 R23, desc[UR8][R228.64] ;  /* 0x00000008e4174981 */ /* 0x000f62000c1e1100 */
[----:B------:R-:W-:Y:S02]  /*3cc0*/  PRMT R57, RZ, 0x7610, R57 ;  /* 0x00007610ff397816 */ /* 0x000fe40000000039 */
[----:B------:R-:W-:Y:S01]  /*3cd0*/  PRMT R59, RZ, 0x7610, R59 ;  /* 0x00007610ff3b7816 */ /* 0x000fe2000000003b */
[----:B------:R-:W5:Y:S01]  /*3ce0*/  @P4 LDG.E.U8 R25, desc[UR8][R226.64] ;  /* 0x00000008e2194981 */ /* 0x000f62000c1e1100 */
        /* <DEDUP_REMOVED lines=11> */
[----:B------:R-:W5:Y:S04]  /*3da0*/  @P4 LDG.E.U8 R31, desc[UR8][R218.64] ;  /* 0x00000008da1f4981 */ /* 0x000f68000c1e1100 */
        /* <DEDUP_REMOVED lines=21> */
[----:B------:R-:W5:Y:S01]  /*3f00*/  @P4 LDG.E.U8 R231, desc[UR8][R168.64] ;  /* 0x00000008a8e74981 */ /* 0x000f62000c1e1100 */
[C---:B------:R-:W-:Y:S01]  /*3f10*/  IMAD.SHL.U32 R10, R70.reuse, 0x20, RZ ;  /* 0x00000020460a7824 */ /* 0x040fe200078e00ff */
[----:B------:R-:W-:Y:S01]  /*3f20*/  SHF.R.S32.HI R12, RZ, 0x2, R70 ;  /* 0x00000002ff0c7819 */ /* 0x000fe20000011446 */
[----:B------:R-:W-:Y:S01]  /*3f30*/  UIADD3 UR64, UPT, UPT, UR64, -0x20, URZ ;  /* 0xffffffe040407890 */ /* 0x000fe2000fffe0ff */
[----:B------:R-:W0:Y:S01]  /*3f40*/  LDS R156, [R79+0x4000] ;  /* 0x004000004f9c7984 */ /* 0x000e220000000800 */
[----:B------:R-:W-:-:S02]  /*3f50*/  LOP3.LUT R92, R70, 0x10, RZ, 0xc0, !PT ;  /* 0x00000010465c7812 */ /* 0x000fc400078ec0ff */
[----:B------:R-:W-:Y:S01]  /*3f60*/  LOP3.LUT R10, R10, 0x160, RZ, 0xc0, !PT ;  /* 0x000001600a0a7812 */ /* 0x000fe200078ec0ff */
[----:B------:R-:W-:Y:S01]  /*3f70*/  BAR.SYNC.DEFER_BLOCKING 0x0 ;  /* 0x0000000000007b1d */ /* 0x000fe20000010000 */
[----:B------:R-:W-:Y:S02]  /*3f80*/  SGXT R12, R12, 0x1 ;  /* 0x000000010c0c781a */ /* 0x000fe40000000200 */
[----:B------:R-:W-:Y:S01]  /*3f90*/  F2FP.SATFINITE.E4M3.F32.PACK_AB_MERGE_C R13, R13, R6, RZ ;  /* 0x000000060d0d723e */ /* 0x000fe200048070ff */
[----:B------:R-:W-:Y:S01]  /*3fa0*/  VIADD R157, R10, UR58 ;  /* 0x0000003a0a9d7c36 */ /* 0x000fe20008000000 */
[----:B------:R-:W-:Y:S01]  /*3fb0*/  LOP3.LUT R12, R12, 0x90, RZ, 0xc0, !PT ;  /* 0x000000900c0c7812 */ /* 0x000fe200078ec0ff */
[----:B------:R-:W-:Y:S01]  /*3fc0*/  FADD R6, -R93, -INF ;  /* 0xff8000005d067421 */ /* 0x000fe20000000100 */
[----:B------:R-:W-:Y:S02]  /*3fd0*/  SHF.R.U32.HI R14, RZ, 0x3, R73 ;  /* 0x00000003ff0e7819 */ /* 0x000fe40000011649 */
[----:B------:R-:W-:Y:S01]  /*3fe0*/  LEA.HI R10, R92, R157, RZ, 0x1f ;  /* 0x0000009d5c0a7211 */ /* 0x000fe200078ff8ff */
[----:B------:R-:W-:-:S02]  /*3ff0*/  IMAD R91, R71, 0x10, R12 ;  /* 0x00000010475b7824 */ /* 0x000fc400078e020c */
[----:B------:R-:W-:Y:S01]  /*4000*/  FMUL R157, R6, 1.4426950216293334961 ;  /* 0x3fb8aa3b069d7820 */ /* 0x000fe20000400000 */
[----:B------:R-:W-:Y:S02]  /*4010*/  F2FP.SATFINITE.E4M3.F32.PACK_AB_MERGE_C R16, R17, R16, RZ ;  /* 0x000000101110723e */ /* 0x000fe400048070ff */
[----:B------:R-:W-:Y:S02]  /*4020*/  F2FP.SATFINITE.E4M3.F32.PACK_AB_MERGE_C R232, R5, R4, R13 ;  /* 0x0000000405e8723e */ /* 0x000fe4000480700d */
[----:B------:R-:W-:Y:S01]  /*4030*/  LOP3.LUT R91, R91, R14, RZ, 0x3c, !PT ;  /* 0x0000000e5b5b7212 */ /* 0x000fe200078e3cff */
[----:B------:R-:W1:Y:S01]  /*4040*/  MUFU.EX2 R157, R157 ;  /* 0x0000009d009d7308 */ /* 0x000e620000000800 */
[----:B------:R-:W-:-:S03]  /*4050*/  F2FP.SATFINITE.E4M3.F32.PACK_AB_MERGE_C R233, R8, R7, R16 ;  /* 0x0000000708e9723e */ /* 0x000fc60004807010 */
[----:B------:R-:W-:Y:S01]  /*4060*/  IMAD.IADD R91, R91, 0x1, R10 ;  /* 0x000000015b5b7824 */ /* 0x000fe200078e020a */
[----:B--2---:R-:W-:Y:S04]  /*4070*/  STS.U8 [R90+UR58+0x4000], R9 ;  /* 0x004000095a007988 */ /* 0x004fe8000800003a */
[----:B---3--:R-:W-:Y:S04]  /*4080*/  STS.U8 [R90+UR58+0x4100], R11 ;  /* 0x0041000b5a007988 */ /* 0x008fe8000800003a */
[----:B----4-:R-:W-:Y:S04]  /*4090*/  STS.U8 [R90+UR58+0x4200], R19 ;  /* 0x004200135a007988 */ /* 0x010fe8000800003a */
[----:B-----5:R-:W-:Y:S04]  /*40a0*/  STS.U8 [R90+UR58+0x4300], R21 ;  /* 0x004300155a007988 */ /* 0x020fe8000800003a */
        /* <DEDUP_REMOVED lines=23> */
[----:B------:R2:W-:Y:S04]  /*4220*/  STS.U8 [R90+UR58+0x5b00], R67 ;  /* 0x005b00435a007988 */ /* 0x0005e8000800003a */
[----:B------:R3:W-:Y:S04]  /*4230*/  STS.U8 [R90+UR58+0x5c00], R179 ;  /* 0x005c00b35a007988 */ /* 0x0007e8000800003a */
[----:B------:R3:W-:Y:S04]  /*4240*/  STS.U8 [R90+UR58+0x5d00], R181 ;  /* 0x005d00b55a007988 */ /* 0x0007e8000800003a */
[----:B------:R3:W-:Y:S04]  /*4250*/  STS.U8 [R90+UR58+0x5e00], R187 ;  /* 0x005e00bb5a007988 */ /* 0x0007e8000800003a */
[----:B------:R3:W-:Y:S04]  /*4260*/  STS.U8 [R90+UR58+0x5f00], R231 ;  /* 0x005f00e75a007988 */ /* 0x0007e8000800003a */
[----:B------:R3:W-:Y:S01]  /*4270*/  STS.64 [R91+0xa000], R232 ;  /* 0x00a000e85b007388 */ /* 0x0007e20000000a00 */
[----:B--2---:R-:W2:Y:S01]  /*4280*/  LDTM.16dp32bit_t0_t15.x64 R4, tmem[UR60] ;  /* 0x0000003c000479ee */ /* 0x004ea20008b00000 */
[----:B------:R-:W4:Y:S01]  /*4290*/  LDTM.16dp32bit_t16_t31.x64 R4, tmem[UR60+0x40] ;  /* 0x0000403c000479ee */ /* 0x000f220008b20000 */
[----:B------:R-:W-:Y:S01]  /*42a0*/  NOP ;  /* 0x0000000000007918 */ /* 0x000fe20000000000 */
[----:B01----:R-:W-:Y:S05]  /*42b0*/  @!P4 BRA `(.L_x_9) ;  /* 0x000000040008c947 */ /* 0x003fea0003800000 */
[C---:B--2-4-:R-:W-:Y:S01]  /*42c0*/  FMUL R4, R157.reuse, R4 ;  /* 0x000000049d047220 */ /* 0x054fe20000400000 */
[C---:B------:R-:W-:Y:S01]  /*42d0*/  FMUL R5, R157.reuse, R5 ;  /* 0x000000059d057220 */ /* 0x040fe20000400000 */
        /* <DEDUP_REMOVED lines=61> */
[----:B------:R-:W-:-:S04]  /*46b0*/  FMUL R67, R157, R67 ;  /* 0x000000439d437220 */ /* 0x000fc80000400000 */
[----:B------:R0:W-:Y:S01]  /*46c0*/  STTM.16dp32bit_t0_t15.x64 tmem[UR60], R4 ;  /* 0x00000004000079ed */ /* 0x0001e20008b0003c */
[----:B------:R0:W-:Y:S02]  /*46d0*/  STTM.16dp32bit_t16_t31.x64 tmem[UR60+0x40], R4 ;  /* 0x00004004000079ed */ /* 0x0001e40008b2003c */
.L_x_9:
[----:B----4-:R-:W1:Y:S02]  /*46e0*/  FENCE.VIEW.ASYNC.T ;  /* 0x00000000000073c6 */ /* 0x010e640000000200 */
[----:B-1----:R-:W-:Y:S01]  /*46f0*/  BAR.SYNC.DEFER_BLOCKING 0x0 ;  /* 0x0000000000007b1d */ /* 0x002fe20000010000 */
[----:B------:R-:W-:Y:S01]  /*4700*/  UISETP.GE.AND UP2, UPT, UR64, 0x1, UPT ;  /* 0x000000014000788c */ /* 0x000fe2000bf46270 */
[----:B------:R-:W-:-:S04]  /*4710*/  FADD R156, R157, R156 ;  /* 0x0000009c9d9c7221 */ /* 0x000fc80000000000 */
[----:B------:R1:W-:Y:S06]  /*4720*/  MEMBAR.ALL.CTA ;  /* 0x0000000000007992 */ /* 0x0003ec0000008000 */
[----:B-1----:R-:W1:Y:S02]  /*4730*/  FENCE.VIEW.ASYNC.S ;  /* 0x00000000000073c6 */ /* 0x002e640000000000 */
[----:B-1----:R-:W-:Y:S06]  /*4740*/  BAR.SYNC.DEFER_BLOCKING 0x0 ;  /* 0x0000000000007b1d */ /* 0x002fec0000010000 */
[----:B------:R-:W-:Y:S05]  /*4750*/  @!P5 BRA `(.L_x_10) ;  /* 0x000000000040d947 */ /* 0x000fea0003800000 */
[----:B------:R-:W-:Y:S02]  /*4760*/  UIADD3 UR4, UPT, UPT, UR58, 0xa000, URZ ;  /* 0x0000a0003a047890 */ /* 0x000fe4000fffe0ff */
[----:B------:R-:W-:Y:S02]  /*4770*/  UIADD3 UR5, UPT, UPT, UR58, 0x4000, URZ ;  /* 0x000040003a057890 */ /* 0x000fe4000fffe0ff */
[----:B------:R-:W-:Y:S02]  /*4780*/  USHF.R.U32.HI UR4, URZ, 0x4, UR4 ;  /* 0x00000004ff047899 */ /* 0x000fe40008011604 */
[----:B------:R-:W-:Y:S02]  /*4790*/  USHF.R.U32.HI UR5, URZ, 0x4, UR5 ;  /* 0x00000004ff057899 */ /* 0x000fe40008011605 */
[----:B------:R-:W-:Y:S02]  /*47a0*/  USGXT.U32 UR12, UR4, 0xe ;  /* 0x0000000e040c789a */ /* 0x000fe40008000000 */
[----:B------:R-:W-:Y:S01]  /*47b0*/  USGXT.U32 UR14, UR5, 0xe ;  /* 0x0000000e050e789a */ /* 0x000fe20008000000 */
[----:B------:R-:W-:-:S02]  /*47c0*/  UMOV UR4, UR61 ;  /* 0x0000003d00047c82 */ /* 0x000fc40008000000 */
[----:B------:R-:W-:Y:S01]  /*47d0*/  UMOV UR5, URZ ;  /* 0x000000ff00057c82 */ /* 0x000fe20008000000 */
[----:B------:R-:W-:Y:S01]  /*47e0*/  UMOV UR16, 0x0 ;  /* 0x0000000000107882 */ /* 0x000fe20000000000 */
[----:B------:R-:W-:Y:S01]  /*47f0*/  UMOV UR17, 0x4400010 ;  /* 0x0440001000117882 */ /* 0x000fe20000000000 */
[----:B------:R-:W-:Y:S01]  /*4800*/  UMOV UR13, 0xc0004010 ;  /* 0xc0004010000d7882 */ /* 0x000fe20000000000 */
[----:B------:R-:W-:Y:S01]  /*4810*/  UMOV UR15, 0xc0004010 ;  /* 0xc0004010000f7882 */ /* 0x000fe20000000000 */
[----:B------:R-:W-:Y:S01]  /*4820*/  UMOV UR4, UR4 ;  /* 0x0000000400047c82 */ /* 0x000fe20008000000 */
[----:B------:R1:W-:Y:S01]  /*4830*/  UTCQMMA gdesc[UR12], gdesc[UR14], tmem[UR59], tmem[UR16], idesc[UR17], UPT ;  /* 0x00ff100e0c0075ea */ /* 0x0003e2000b80033b */
[----:B------:R1:W-:Y:S01]  /*4840*/  UTCBAR [UR4], URZ ;  /* 0x000000ff040073e9 */ /* 0x0003e200080000ff */
[----:B------:R-:W-:Y:S02]  /*4850*/  NOP ;  /* 0x0000000000007918 */ /* 0x000fe40000000000 */
.L_x_10:
[----:B------:R-:W-:Y:S01]  /*4860*/  FSEL R93, R93, -INF , P4 ;  /* 0xff8000005d5d7808 */ /* 0x000fe20002000000 */
[----:B------:R-:W-:Y:S01]  /*4870*/  UMOV UR39, URZ ;  /* 0x000000ff00277c82 */ /* 0x000fe20008000000 */
[----:B------:R-:W-:Y:S01]  /*4880*/  FSEL R178, R156, 1, P4 ;  /* 0x3f8000009cb27808 */ /* 0x000fe20002000000 */
[----:B------:R-:W-:Y:S06]  /*4890*/  BRA.U !UP2, `(.L_x_11) ;  /* 0x000000210a507547 */ /* 0x000fec000b800000 */
[----:B------:R-:W4:Y:S01]  /*48a0*/  LDCU UR67, c[0x0][0x3c4] ;  /* 0x00007880ff4377ac */ /* 0x000f220008000800 */
[----:B0-2---:R-:W-:Y:S02]  /*48b0*/  IMAD.MOV.U32 R12, RZ, RZ, R93 ;  /* 0x000000ffff0c7224 */ /* 0x005fe400078e005d */
[----:B------:R-:W-:Y:S01]  /*48c0*/  IMAD.MOV.U32 R13, RZ, RZ, RZ ;  /* 0x000000ffff0d7224 */ /* 0x000fe200078e00ff */
[----:B------:R-:W0:Y:S01]  /*48d0*/  LDCU UR68, c[0x0][0x3d4] ;  /* 0x00007a80ff4477ac */ /* 0x000e220008000800 */
[----:B------:R-:W-:Y:S02]  /*48e0*/  USHF.R.U32.HI UR40, URZ, 0x4, UR10 ;  /* 0x00000004ff287899 */ /* 0x000fe4000801160a */
[----:B------:R-:W-:Y:S02]  /*48f0*/  UIADD3 UR10, UPT, UPT, UR58, 0xa000, URZ ;  /* 0x0000a0003a0a7890 */ /* 0x000fe4000fffe0ff */
[----:B------:R-:W-:Y:S02]  /*4900*/  USHF.R.U32.HI UR38, URZ, 0x4, UR58 ;  /* 0x00000004ff267899 */ /* 0x000fe4000801163a */
[----:B------:R-:W-:-:S02]  /*4910*/  USHF.R.U32.HI UR10, URZ, 0x4, UR10 ;  /* 0x00000004ff0a7899 */ /* 0x000fc4000801160a */
[----:B------:R-:W-:Y:S02]  /*4920*/  USGXT.U32 UR38, UR38, 0xe ;  /* 0x0000000e2626789a */ /* 0x000fe40008000000 */
[----:B------:R-:W-:Y:S02]  /*4930*/  USGXT.U32 UR70, UR10, 0xe ;  /* 0x0000000e0a46789a */ /* 0x000fe40008000000 */
[----:B------:R-:W-:Y:S02]  /*4940*/  USGXT.U32 UR40, UR40, 0xe ;  /* 0x0000000e2828789a */ /* 0x000fe40008000000 */
[----:B------:R-:W-:Y:S01]  /*4950*/  UIADD3 UR10, UP3, UPT, UR38, 0x80, URZ ;  /* 0x00000080260a7890 */ /* 0x000fe2000ff7e0ff */
[----:B------:R-:W-:Y:S01]  /*4960*/  UMOV UR5, URZ ;  /* 0x000000ff00057c82 */ /* 0x000fe20008000000 */
[----:B------:R-:W-:Y:S02]  /*4970*/  UIADD3 UR6, UPT, UPT, UR58, 0x8000, URZ ;  /* 0x000080003a067890 */ /* 0x000fe4000fffe0ff */
[----:B-1----:R-:W-:-:S02]  /*4980*/  UIADD3 UR12, UP2, UPT, UR40, 0x2, URZ ;  /* 0x00000002280c7890 */ /* 0x002fc4000ff5e0ff */
[----:B------:R-:W-:Y:S02]  /*4990*/  UIADD3.X UR11, UPT, UPT, UR5, -0x7fffbfe0, URZ, UP3, !UPT ;  /* 0x80004020050b7890 */ /* 0x000fe40009ffe4ff */
[----:B------:R-:W-:Y:S01]  /*49a0*/  UIADD3 UR14, UP6, UPT, UR10, 0x80, URZ ;  /* 0x000000800a0e7890 */ /* 0x000fe2000ffde0ff */
[----:B------:R-:W-:Y:S01]  /*49b0*/  UMOV UR4, URZ ;  /* 0x000000ff00047c82 */ /* 0x000fe20008000000 */
[----:B------:R-:W-:Y:S02]  /*49c0*/  USHF.R.U32.HI UR6, URZ, 0x4, UR6 ;  /* 0x00000004ff067899 */ /* 0x000fe40008011606 */
[----:B----4-:R-:W-:Y:S02]  /*49d0*/  USHF.L.U32 UR67, UR67, 0x5, URZ ;  /* 0x0000000543437899 */ /* 0x010fe400080006ff */
[----:B0-----:R-:W-:Y:S02]  /*49e0*/  USHF.L.U32 UR68, UR68, 0x5, URZ ;  /* 0x0000000544447899 */ /* 0x001fe400080006ff */
[----:B------:R-:W-:-:S02]  /*49f0*/  UIADD3.X UR13, UPT, UPT, UR4, 0x40004040, URZ, UP2, !UPT ;  /* 0x40004040040d7890 */ /* 0x000fc400097fe4ff */
[----:B------:R-:W-:Y:S02]  /*4a00*/  UIADD3 UR20, UP3, UPT, UR10, 0x200, URZ ;  /* 0x000002000a147890 */ /* 0x000fe4000ff7e0ff */
[----:B------:R-:W-:Y:S02]  /*4a10*/  UIADD3.X UR15, UPT, UPT, UR11, URZ, URZ, UP6, !UPT ;  /* 0x000000ff0b0f7290 */ /* 0x000fe4000b7fe4ff */
[----:B------:R-:W-:Y:S02]  /*4a20*/  UIADD3 UR16, UP5, UPT, UR10, 0x100, URZ ;  /* 0x000001000a107890 */ /* 0x000fe4000ffbe0ff */
[----:B------:R-:W-:Y:S02]  /*4a30*/  UIADD3 UR18, UP4, UPT, UR10, 0x180, URZ ;  /* 0x000001800a127890 */ /* 0x000fe4000ff9e0ff */
[----:B------:R-:W-:Y:S02]  /*4a40*/  UIADD3 UR22, UP2, UPT, UR10, 0x280, URZ ;  /* 0x000002800a167890 */ /* 0x000fe4000ff5e0ff */
[----:B------:R-:W-:-:S02]  /*4a50*/  UIADD3 UR24, UP6, UPT, UR10, 0x300, URZ ;  /* 0x000003000a187890 */ /* 0x000fc4000ffde0ff */
[----:B------:R-:W-:Y:S02]  /*4a60*/  USGXT.U32 UR72, UR6, 0xe ;  /* 0x0000000e0648789a */ /* 0x000fe40008000000 */
[----:B------:R-:W-:Y:S01]  /*4a70*/  UIADD3.X UR21, UPT, UPT, UR11, URZ, URZ, UP3, !UPT ;  /* 0x000000ff0b157290 */ /* 0x000fe20009ffe4ff */
[----:B------:R-:W-:Y:S01]  /*4a80*/  UMOV UR65, 0x1 ;  /* 0x0000000100417882 */ /* 0x000fe20000000000 */
[----:B------:R-:W-:Y:S01]  /*4a90*/  UMOV UR73, URZ ;  /* 0x000000ff00497c82 */ /* 0x000fe20008000000 */
[----:B------:R-:W0:Y:S01]  /*4aa0*/  LDCU UR66, c[0x0][0x3a8] ;  /* 0x00007500ff4277ac */ /* 0x000e220008000800 */
[----:B------:R-:W-:Y:S02]  /*4ab0*/  UIADD3.X UR17, UPT, UPT, UR11, URZ, URZ, UP5, !UPT ;  /* 0x000000ff0b117290 */ /* 0x000fe4000affe4ff */
[----:B------:R-:W-:Y:S02]  /*4ac0*/  UIADD3.X UR19, UPT, UPT, UR11, URZ, URZ, UP4, !UPT ;  /* 0x000000ff0b137290 */ /* 0x000fe4000a7fe4ff */
[----:B------:R-:W-:-:S02]  /*4ad0*/  UIADD3.X UR23, UPT, UPT, UR11, URZ, URZ, UP2, !UPT ;  /* 0x000000ff0b177290 */ /* 0x000fc400097fe4ff */
[----:B------:R-:W-:Y:S02]  /*4ae0*/  UIADD3.X UR25, UPT, UPT, UR11, URZ, URZ, UP6, !UPT ;  /* 0x000000ff0b197290 */ /* 0x000fe4000b7fe4ff */
[----:B------:R-:W-:Y:S02]  /*4af0*/  UIADD3.64 UR26, UPT, UPT, UR12, 0x2, URZ ;  /* 0x000000020c1a7897 */ /* 0x000fe4000fffe0ff */
[----:B------:R-:W-:Y:S02]  /*4b00*/  UIADD3.64 UR28, UPT, UPT, UR12, 0x4, URZ ;  /* 0x000000040c1c7897 */ /* 0x000fe4000fffe0ff */
[----:B------:R-:W-:Y:S02]  /*4b10*/  UIADD3.64 UR30, UPT, UPT, UR12, 0xfe, URZ ;  /* 0x000000fe0c1e7897 */ /* 0x000fe4000fffe0ff */
[----:B------:R-:W-:Y:S02]  /*4b20*/  UIADD3.64 UR32, UPT, UPT, UR12, 0x100, URZ ;  /* 0x000001000c207897 */ /* 0x000fe4000fffe0ff */
[----:B------:R-:W-:-:S02]  /*4b30*/  UIADD3.64 UR34, UPT, UPT, UR12, 0x102, URZ ;  /* 0x000001020c227897 */ /* 0x000fc4000fffe0ff */
[----:B------:R-:W-:Y:S02]  /*4b40*/  UIADD3.64 UR36, UPT, UPT, UR12, 0x104, URZ ;  /* 0x000001040c247897 */ /* 0x000fe4000fffe0ff */
[----:B------:R-:W-:Y:S01]  /*4b50*/  UISETP.NE.U32.AND UP3, UPT, UR41, URZ, UPT ;  /* 0x000000ff2900728c */ /* 0x000fe2000bf65070 */
[----:B------:R-:W-:Y:S01]  /*4b60*/  UMOV UR6, URZ ;  /* 0x000000ff00067c82 */ /* 0x000fe20008000000 */
[----:B------:R-:W-:Y:S01]  /*4b70*/  UMOV UR69, UR67 ;  /* 0x0000004300457c82 */ /* 0x000fe20008000000 */
[----:B0-----:R-:W-:-:S08]  /*4b80*/  UMOV UR71, UR68 ;  /* 0x0000004400477c82 */ /* 0x001fd00008000000 */
.L_x_16:
[----:B------:R-:W-:Y:S02]  /*4b90*/  USHF.R.S32.HI UR4, URZ, 0x1f, UR69 ;  /* 0x0000001fff047899 */ /* 0x000fe40008011445 */
[----:B------:R-:W-:Y:S02]  /*4ba0*/  IADD3 R20, P4, PT, R158, UR69, RZ ;  /* 0x000000459e147c10 */ /* 0x000fe4000ff9e0ff */
[----:B------:R-:W-:Y:S02]  /*4bb0*/  IADD3 R22, P5, PT, R140, UR69, RZ ;  /* 0x000000458c167c10 */ /* 0x000fe4000ffbe0ff */
[----:B------:R-:W-:Y:S02]  /*4bc0*/  IADD3.X R21, PT, PT, R159, UR4, RZ, P4, !PT ;  /* 0x000000049f157c10 */ /* 0x000fe4000a7fe4ff */
[----:B------:R-:W-:Y:S02]  /*4bd0*/  IADD3 R10, P4, PT, R124, UR69, RZ ;  /* 0x000000457c0a7c10 */ /* 0x000fe4000ff9e0ff */
[----:B------:R-:W-:Y:S01]  /*4be0*/  IADD3.X R23, PT, PT, R141, UR4, RZ, P5, !PT ;  /* 0x000000048d177c10 */ /* 0x000fe2000affe4ff */
[----:B------:R-:W2:Y:S01]  /*4bf0*/  LDG.E.U8 R20, desc[UR8][R20.64] ;  /* 0x0000000814147981 */ /* 0x000ea2000c1e1100 */
[----:B------:R-:W-:-:S02]  /*4c00*/  IADD3.X R11, PT, PT, R125, UR4, RZ, P4, !PT ;  /* 0x000000047d0b7c10 */ /* 0x000fc4000a7fe4ff */
[----:B------:R-:W-:Y:S01]  /*4c10*/  IADD3 R16, P5, PT, R108, UR69, RZ ;  /* 0x000000456c107c10 */ /* 0x000fe2000ffbe0ff */
[----:B------:R-:W4:Y:S01]  /*4c20*/  LDG.E.U8 R22, desc[UR8][R22.64] ;  /* 0x0000000816167981 */ /* 0x000f22000c1e1100 */
[----:B------:R-:W-:Y:S02]  /*4c30*/  IADD3 R4, P4, PT, R154, UR69, RZ ;  /* 0x000000459a047c10 */ /* 0x000fe4000ff9e0ff */
[----:B------:R-:W-:Y:S01]  /*4c40*/  IADD3.X R17, PT, PT, R109, UR4, RZ, P5, !PT ;  /* 0x000000046d117c10 */ /* 0x000fe2000affe4ff */
[----:B------:R0:W5:Y:S01]  /*4c50*/  LDG.E.U8 R38, desc[UR8][R10.64] ;  /* 0x000000080a267981 */ /* 0x000162000c1e1100 */
[----:B------:R-:W-:Y:S02]  /*4c60*/  IADD3.X R5, PT, PT, R155, UR4, RZ, P4, !PT ;  /* 0x000000049b057c10 */ /* 0x000fe4000a7fe4ff */
[----:B------:R-:W-:Y:S01]  /*4c70*/  IADD3 R8, P5, PT, R138, UR69, RZ ;  /* 0x000000458a087c10 */ /* 0x000fe2000ffbe0ff */
[----:B---3--:R1:W3:Y:S01]  /*4c80*/  LDG.E.U8 R44, desc[UR8][R16.64] ;  /* 0x00000008102c7981 */ /* 0x0082e2000c1e1100 */
[----:B------:R-:W-:-:S02]  /*4c90*/  IADD3 R14, P4, PT, R122, UR69, RZ ;  /* 0x000000457a0e7c10 */ /* 0x000fc4000ff9e0ff */
[----:B------:R-:W-:Y:S01]  /*4ca0*/  IADD3.X R9, PT, PT, R139, UR4, RZ, P5, !PT ;  /* 0x000000048b097c10 */ /* 0x000fe2000affe4ff */
[----:B------:R0:W3:Y:S01]  /*4cb0*/  LDG.E.U8 R21, desc[UR8][R4.64] ;  /* 0x0000000804157981 */ /* 0x0000e2000c1e1100 */
[----:B------:R-:W-:Y:S02]  /*4cc0*/  IADD3.X R15, PT, PT, R123, UR4, RZ, P4, !PT ;  /* 0x000000047b0f7c10 */ /* 0x000fe4000a7fe4ff */
[----:B------:R-:W-:Y:S01]  /*4cd0*/  IADD3 R18, P5, PT, R106, UR69, RZ ;  /* 0x000000456a127c10 */ /* 0x000fe2000ffbe0ff */
[----:B------:R1:W3:Y:S01]  /*4ce0*/  LDG.E.U8 R33, desc[UR8][R8.64] ;  /* 0x0000000808217981 */ /* 0x0002e2000c1e1100 */
[----:B------:R-:W-:Y:S02]  /*4cf0*/  IADD3 R6, P4, PT, R152, UR69, RZ ;  /* 0x0000004598067c10 */ /* 0x000fe4000ff9e0ff */
[----:B------:R-:W-:Y:S01]  /*4d00*/  IADD3.X R19, PT, PT, R107, UR4, RZ, P5, !PT ;  /* 0x000000046b137c10 */ /* 0x000fe2000affe4ff */
[----:B------:R1:W3:Y:S01]  /*4d10*/  LDG.E.U8 R39, desc[UR8][R14.64] ;  /* 0x000000080e277981 */ /* 0x0002e2000c1e1100 */
[----:B------:R-:W-:-:S02]  /*4d20*/  IADD3.X R7, PT, PT, R153, UR4, RZ, P4, !PT ;  /* 0x0000000499077c10 */ /* 0x000fc4000a7fe4ff */
[----:B0-----:R-:W-:Y:S01]  /*4d30*/  IADD3 R10, P5, PT, R136, UR69, RZ ;  /* 0x00000045880a7c10 */ /* 0x001fe2000ffbe0ff */
[----:B------:R0:W3:Y:S01]  /*4d40*/  LDG.E.U8 R43, desc[UR8][R18.64] ;  /* 0x00000008122b7981 */ /* 0x0000e2000c1e1100 */
[----:B-1----:R-:W-:Y:S02]  /*4d50*/  IADD3 R16, P4, PT, R120, UR69, RZ ;  /* 0x0000004578107c10 */ /* 0x002fe4000ff9e0ff */
[----:B------:R-:W-:Y:S01]  /*4d60*/  IADD3.X R11, PT, PT, R137, UR4, RZ, P5, !PT ;  /* 0x00000004890b7c10 */ /* 0x000fe2000affe4ff */
[----:B------:R1:W3:Y:S01]  /*4d70*/  LDG.E.U8 R30, desc[UR8][R6.64] ;  /* 0x00000008061e7981 */ /* 0x0002e2000c1e1100 */
[----:B------:R-:W-:Y:S02]  /*4d80*/  IADD3.X R17, PT, PT, R121, UR4, RZ, P4, !PT ;  /* 0x0000000479117c10 */ /* 0x000fe4000a7fe4ff */
[----:B------:R-:W-:Y:S01]  /*4d90*/  IADD3 R24, P5, PT, R104, UR69, RZ ;  /* 0x0000004568187c10 */ /* 0x000fe2000ffbe0ff */
[----:B------:R0:W3:Y:S01]  /*4da0*/  LDG.E.U8 R34, desc[UR8][R10.64] ;  /* 0x000000080a227981 */ /* 0x0000e2000c1e1100 */
[----:B------:R-:W-:-:S02]  /*4db0*/  IADD3 R4, P4, PT, R150, UR69, RZ ;  /* 0x0000004596047c10 */ /* 0x000fc4000ff9e0ff */
[----:B------:R-:W-:Y:S01]  /*4dc0*/  IADD3.X R25, PT, PT, R105, UR4, RZ, P5, !PT ;  /* 0x0000000469197c10 */ /* 0x000fe2000affe4ff */
[----:B------:R0:W3:Y:S01]  /*4dd0*/  LDG.E.U8 R40, desc[UR8][R16.64] ;  /* 0x0000000810287981 */ /* 0x0000e2000c1e1100 */
[----:B------:R-:W-:Y:S02]  /*4de0*/  IADD3.X R5, PT, PT, R151, UR4, RZ, P4, !PT ;  /* 0x0000000497057c10 */ /* 0x000fe4000a7fe4ff */
[----:B------:R-:W-:Y:S01]  /*4df0*/  IADD3 R8, P5, PT, R134, UR69, RZ ;  /* 0x0000004586087c10 */ /* 0x000fe2000ffbe0ff */
[----:B------:R-:W3:Y:S01]  /*4e00*/  LDG.E.U8 R46, desc[UR8][R24.64] ;  /* 0x00000008182e7981 */ /* 0x000ee2000c1e1100 */
[----:B------:R-:W-:Y:S02]  /*4e10*/  IADD3 R14, P4, PT, R118, UR69, RZ ;  /* 0x00000045760e7c10 */ /* 0x000fe4000ff9e0ff */
[----:B------:R-:W-:Y:S01]  /*4e20*/  IADD3.X R9, PT, PT, R135, UR4, RZ, P5, !PT ;  /* 0x0000000487097c10 */ /* 0x000fe2000affe4ff */
[----:B------:R1:W3:Y:S01]  /*4e30*/  LDG.E.U8 R23, desc[UR8][R4.64] ;  /* 0x0000000804177981 */ /* 0x0002e2000c1e1100 */
[----:B------:R-:W-:-:S02]  /*4e40*/  IADD3.X R15, PT, PT, R119, UR4, RZ, P4, !PT ;  /* 0x00000004770f7c10 */ /* 0x000fc4000a7fe4ff */
[----:B0-----:R-:W-:Y:S01]  /*4e50*/  IADD3 R18, P5, PT, R102, UR69, RZ ;  /* 0x0000004566127c10 */ /* 0x001fe2000ffbe0ff */
[----:B------:R-:W3:Y:S01]  /*4e60*/  LDG.E.U8 R35, desc[UR8][R8.64] ;  /* 0x0000000808237981 */ /* 0x000ee2000c1e1100 */
[----:B-1----:R-:W-:Y:S02]  /*4e70*/  IADD3 R6, P4, PT, R148, UR69, RZ ;  /* 0x0000004594067c10 */ /* 0x002fe4000ff9e0ff */
[----:B------:R-:W-:Y:S01]  /*4e80*/  IADD3.X R19, PT, PT, R103, UR4, RZ, P5, !PT ;  /* 0x0000000467137c10 */ /* 0x000fe2000affe4ff */
[----:B------:R0:W3:Y:S01]  /*4e90*/  LDG.E.U8 R41, desc[UR8][R14.64] ;  /* 0x000000080e297981 */ /* 0x0000e2000c1e1100 */
[----:B------:R-:W-:Y:S02]  /*4ea0*/  IADD3.X R7, PT, PT, R149, UR4, RZ, P4, !PT ;  /* 0x0000000495077c10 */ /* 0x000fe4000a7fe4ff */
[----:B------:R-:W-:Y:S01]  /*4eb0*/  IADD3 R10, P5, PT, R132, UR69, RZ ;  /* 0x00000045840a7c10 */ /* 0x000fe2000ffbe0ff */
[----:B------:R-:W3:Y:S01]  /*4ec0*/  LDG.E.U8 R45, desc[UR8][R18.64] ;  /* 0x00000008122d7981 */ /* 0x000ee2000c1e1100 */
        /* <DEDUP_REMOVED lines=12> */
[----:B------:R-:W-:Y:S02]  /*4f90*/  IADD3 R24, P4, PT, R114, UR69, RZ ;  /* 0x0000004572187c10 */ /* 0x000fe4000ff9e0ff */
[----:B------:R-:W-:Y:S01]  /*4fa0*/  IADD3.X R15, PT, PT, R131, UR4, RZ, P5, !PT ;  /* 0x00000004830f7c10 */ /* 0x000fe2000affe4ff */
[----:B------:R-:W3:Y:S01]  /*4fb0*/  LDG.E.U8 R31, desc[UR8][R4.64] ;  /* 0x00000008041f7981 */ /* 0x000ee2000c1e1100 */
[----:B------:R-:W-:Y:S02]  /*4fc0*/  IADD3.X R25, PT, PT, R115, UR4, RZ, P4, !PT ;  /* 0x0000000473197c10 */ /* 0x000fe4000a7fe4ff */
[----:B------:R-:W-:Y:S01]  /*4fd0*/  IADD3 R28, P5, PT, R98, UR69, RZ ;  /* 0x00000045621c7c10 */ /* 0x000fe2000ffbe0ff */
[----:B------:R0:W3:Y:S01]  /*4fe0*/  LDG.E.U8 R37, desc[UR8][R14.64] ;  /* 0x000000080e257981 */ /* 0x0000e2000c1e1100 */
[----:B-1----:R-:W-:-:S02]  /*4ff0*/  IADD3 R6, P4, PT, R144, UR69, RZ ;  /* 0x0000004590067c10 */ /* 0x002fc4000ff9e0ff */
[----:B------:R-:W-:Y:S01]  /*5000*/  IADD3.X R29, PT, PT, R99, UR4, RZ, P5, !PT ;  /* 0x00000004631d7c10 */ /* 0x000fe2000affe4ff */
[----:B------:R-:W3:Y:S01]  /*5010*/  LDG.E.U8 R25, desc[UR8][R24.64] ;  /* 0x0000000818197981 */ /* 0x000ee2000c1e1100 */
[----:B------:R-:W-:Y:S02]  /*5020*/  IADD3.X R7, PT, PT, R145, UR4, RZ, P4, !PT ;  /* 0x0000000491077c10 */ /* 0x000fe4000a7fe4ff */
[----:B------:R-:W-:Y:S02]  /*5030*/  IADD3 R18, P5, PT, R128, UR69, RZ ;  /* 0x0000004580127c10 */ /* 0x000fe4000ffbe0ff */
[----:B------:R-:W-:Y:S01]  /*5040*/  IADD3 R16, P4, PT, R112, UR69, RZ ;  /* 0x0000004570107c10 */ /* 0x000fe2000ff9e0ff */
[----:B------:R1:W3:Y:S01]  /*5050*/  LDG.E.U8 R26, desc[UR8][R6.64] ;  /* 0x00000008061a7981 */ /* 0x0002e2000c1e1100 */
[----:B------:R-:W-:Y:S02]  /*5060*/  IADD3.X R19, PT, PT, R129, UR4, RZ, P5, !PT ;  /* 0x0000000481137c10 */ /* 0x000fe4000affe4ff */
[----:B------:R-:W-:Y:S01]  /*5070*/  IADD3.X R17, PT, PT, R113, UR4, RZ, P4, !PT ;  /* 0x0000000471117c10 */ /* 0x000fe2000a7fe4ff */
[----:B------:R-:W3:Y:S01]  /*5080*/  LDG.E.U8 R29, desc[UR8][R28.64] ;  /* 0x000000081c1d7981 */ /* 0x000ee2000c1e1100 */
[----:B------:R-:W-:-:S02]  /*5090*/  IADD3 R8, P5, PT, R96, UR69, RZ ;  /* 0x0000004560087c10 */ /* 0x000fc4000ffbe0ff */
[----:B------:R-:W-:Y:S01]  /*50a0*/  IADD3 R10, P4, PT, R142, UR69, RZ ;  /* 0x000000458e0a7c10 */ /* 0x000fe2000ff9e0ff */
[----:B------:R-:W3:Y:S01]  /*50b0*/  LDG.E.U8 R18, desc[UR8][R18.64] ;  /* 0x0000000812127981 */ /* 0x000ee2000c1e1100 */
[----:B------:R-:W-:Y:S02]  /*50c0*/  IADD3.X R9, PT, PT, R97, UR4, RZ, P5, !PT ;  /* 0x0000000461097c10 */ /* 0x000fe4000affe4ff */
[----:B------:R-:W-:Y:S01]  /*50d0*/  IADD3.X R11, PT, PT, R143, UR4, RZ, P4, !PT ;  /* 0x000000048f0b7c10 */ /* 0x000fe2000a7fe4ff */
[----:B------:R-:W3:Y:S01]  /*50e0*/  LDG.E.U8 R16, desc[UR8][R16.64] ;  /* 0x0000000810107981 */ /* 0x000ee2000c1e1100 */
[----:B0-----:R-:W-:Y:S02]  /*50f0*/  IADD3 R14, P6, PT, R126, UR69, RZ ;  /* 0x000000457e0e7c10 */ /* 0x001fe4000ffde0ff */
[----:B------:R-:W-:Y:S01]  /*5100*/  IADD3 R4, P5, PT, R110, UR69, RZ ;  /* 0x000000456e047c10 */ /* 0x000fe2000ffbe0ff */
[----:B------:R-:W3:Y:S01]  /*5110*/  LDG.E.U8 R8, desc[UR8][R8.64] ;  /* 0x0000000808087981 */ /* 0x000ee2000c1e1100 */
[----:B-1----:R-:W-:-:S02]  /*5120*/  IADD3 R6, P4, PT, R94, UR69, RZ ;  /* 0x000000455e067c10 */ /* 0x002fc4000ff9e0ff */
[----:B------:R-:W-:Y:S01]  /*5130*/  IADD3.X R15, PT, PT, R127, UR4, RZ, P6, !PT ;  /* 0x000000047f0f7c10 */ /* 0x000fe2000b7fe4ff */
[----:B------:R-:W3:Y:S01]  /*5140*/  LDG.E.U8 R11, desc[UR8][R10.64] ;  /* 0x000000080a0b7981 */ /* 0x000ee2000c1e1100 */
[----:B------:R-:W-:Y:S02]  /*5150*/  IADD3.X R5, PT, PT, R111, UR4, RZ, P5, !PT ;  /* 0x000000046f057c10 */ /* 0x000fe4000affe4ff */
[----:B------:R-:W-:Y:S02]  /*5160*/  IADD3.X R7, PT, PT, R95, UR4, RZ, P4, !PT ;  /* 0x000000045f077c10 */ /* 0x000fe4000a7fe4ff */
[----:B------:R-:W3:Y:S04]  /*5170*/  LDG.E.U8 R15, desc[UR8][R14.64] ;  /* 0x000000080e0f7981 */ /* 0x000ee8000c1e1100 */
[----:B------:R-:W3:Y:S04]  /*5180*/  LDG.E.U8 R5, desc[UR8][R4.64] ;  /* 0x0000000804057981 */ /* 0x000ee8000c1e1100 */
[----:B------:R-:W3:Y:S01]  /*5190*/  LDG.E.U8 R7, desc[UR8][R6.64] ;  /* 0x0000000806077981 */ /* 0x000ee2000c1e1100 */
[----:B------:R-:W-:-:S02]  /*51a0*/  UMOV UR4, 0x1 ;  /* 0x0000000100047882 */ /* 0x000fc40000000000 */
[----:B------:R-:W-:-:S04]  /*51b0*/  @!UP1 UIADD3 UR4, UPT, UPT, -UR4, 0x100000, URZ ;  /* 0x0010000004049890 */ /* 0x000fc8000fffe1ff */
[----:B------:R-:W-:Y:S02]  /*51c0*/  @!UP1 USHF.L.U32 UR5, UR4, 0xb, URZ ;  /* 0x0000000b04059899 */ /* 0x000fe400080006ff */
[----:B------:R-:W-:Y:S01]  /*51d0*/  @!UP1 USHF.L.U32 UR4, UR4, 0x1, URZ ;  /* 0x0000000104049899 */ /* 0x000fe200080006ff */
[----:B------:R-:W-:Y:S01]  /*51e0*/  VOTEU.ALL UP2, P1 ;  /* 0x0000000000ff7886 */ /* 0x000fe20000840000 */
[----:B--2---:R0:W-:Y:S04]  /*51f0*/  STS.U8 [R89+UR58+0x6000], R20 ;  /* 0x0060001459007988 */ /* 0x0041e8000800003a */
[----:B----4-:R0:W-:Y:S04]  /*5200*/  STS.U8 [R89+UR58+0x6400], R22 ;  /* 0x0064001659007988 */ /* 0x0101e8000800003a */
[----:B-----5:R0:W-:Y:S04]  /*5210*/  STS.U8 [R89+UR58+0x6800], R38 ;  /* 0x0068002659007988 */ /* 0x0201e8000800003a */
        /* <DEDUP_REMOVED lines=29> */
[----:B------:R1:W-:Y:S06]  /*53f0*/  MEMBAR.ALL.CTA ;  /* 0x0000000000007992 */ /* 0x0003ec0000008000 */
[----:B-1----:R-:W-:Y:S04]  /*5400*/  FENCE.VIEW.ASYNC.S ;  /* 0x00000000000073c6 */ /* 0x002fe80000000000 */
[----:B------:R-:W1:Y:S02]  /*5410*/  FENCE.VIEW.ASYNC.S ;  /* 0x00000000000073c6 */ /* 0x000e640000000000 */
[----:B-1----:R0:W1:Y:S02]  /*5420*/  @!UP2 SYNCS.EXCH.64 URZ, [UR58+0xa810], UR4 ;  /* 0x00a810043affa5b2 */ /* 0x0020640008000100 */
[----:B-1----:R-:W-:Y:S06]  /*5430*/  BAR.SYNC.DEFER_BLOCKING 0x0 ;  /* 0x0000000000007b1d */ /* 0x002fec0000010000 */
[----:B0-----:R-:W-:Y:S05]  /*5440*/  BRA.U UP3, `(.L_x_12) ;  /* 0x00000001037c7547 */ /* 0x001fea000b800000 */
[----:B------:R-:W-:Y:S01]  /*5450*/  UMOV UR39, 0x80004020 ;  /* 0x8000402000277882 */ /* 0x000fe20000000000 */
[----:B------:R-:W-:Y:S01]  /*5460*/  UMOV UR41, 0x40004040 ;  /* 0x4000404000297882 */ /* 0x000fe20000000000 */
[----:B------:R-:W-:Y:S01]  /*5470*/  UMOV UR42, 0x0 ;  /* 0x00000000002a7882 */ /* 0x000fe20000000000 */
[----:B------:R-:W-:Y:S01]  /*5480*/  UMOV UR43, 0x4088010 ;  /* 0x04088010002b7882 */ /* 0x000fe20000000000 */
[----:B------:R-:W-:Y:S01]  /*5490*/  UIADD3 UR4, UPT, UPT, UR58, 0xa810, URZ ;  /* 0x0000a8103a047890 */ /* 0x000fe2000fffe0ff */
[----:B------:R0:W-:Y:S01]  /*54a0*/  UTCQMMA gdesc[UR38], gdesc[UR40], tmem[UR62], tmem[UR42], idesc[UR43], !UPT ;  /* 0x00ff2a28260075ea */ /* 0x0001e2000f80033e */
[----:B------:R-:W-:Y:S01]  /*54b0*/  UMOV UR44, 0x0 ;  /* 0x00000000002c7882 */ /* 0x000fe20000000000 */
[----:B------:R-:W-:Y:S01]  /*54c0*/  UMOV UR45, 0x4088010 ;  /* 0x04088010002d7882 */ /* 0x000fe20000000000 */
[----:B------:R-:W-:Y:S01]  /*54d0*/  UMOV UR46, 0x0 ;  /* 0x00000000002e7882 */ /* 0x000fe20000000000 */
[----:B------:R-:W-:Y:S01]  /*54e0*/  UMOV UR47, 0x4088010 ;  /* 0x04088010002f7882 */ /* 0x000fe20000000000 */
        /* <DEDUP_REMOVED lines=11> */
[----:B------:R-:W-:Y:S01]  /*55a0*/  UMOV UR5, URZ ;  /* 0x000000ff00057c82 */ /* 0x000fe20008000000 */
[----:B------:R0:W-:Y:S01]  /*55b0*/  UTCQMMA gdesc[UR18], gdesc[UR30], tmem[UR62], tmem[UR50], idesc[UR51], UPT ;  /* 0x00ff321e120075ea */ /* 0x0001e2000b80033e */
[----:B------:R-:W-:Y:S01]  /*55c0*/  UMOV UR56, 0x0 ;  /* 0x0000000000387882 */ /* 0x000fe20000000000 */
[----:B------:R-:W-:Y:S01]  /*55d0*/  UMOV UR57, 0x4088010 ;  /* 0x0408801000397882 */ /* 0x000fe20000000000 */
[----:B------:R0:W-:Y:S01]  /*55e0*/  UTCQMMA gdesc[UR20], gdesc[UR32], tmem[UR62], tmem[UR52], idesc[UR53], UPT ;  /* 0x00ff3420140075ea */ /* 0x0001e2000b80033e */
[----:B------:R-:W-:Y:S01]  /*55f0*/  UMOV UR4, UR4 ;  /* 0x0000000400047c82 */ /* 0x000fe20008000000 */
[----:B------:R0:W-:Y:S01]  /*5600*/  UTCQMMA gdesc[UR22], gdesc[UR34], tmem[UR62], tmem[UR54], idesc[UR55], UPT ;  /* 0x00ff3622160075ea */ /* 0x0001e2000b80033e */
[----:B------:R0:W-:Y:S01]  /*5610*/  UTCQMMA gdesc[UR24], gdesc[UR36], tmem[UR62], tmem[UR56], idesc[UR57], UPT ;  /* 0x00ff3824180075ea */ /* 0x0001e2000b80033e */
[----:B------:R0:W-:Y:S01]  /*5620*/  UTCBAR [UR4], URZ ;  /* 0x000000ff040073e9 */ /* 0x0001e200080000ff */
[----:B------:R-:W-:Y:S01]  /*5630*/  NOP ;  /* 0x0000000000007918 */ /* 0x000fe20000000000 */
.L_x_12:
[----:B------:R-:W1:Y:S02]  /*5640*/  SYNCS.PHASECHK.TRANS64.TRYWAIT P4, [UR58+0xa810], RZ ;  /* 0x00a810ffff0075a7 */ /* 0x000e64000808113a */
[----:B-1----:R-:W-:Y:S05]  /*5650*/  @!P4 BRA `(.L_x_13) ;  /* 0x000000480008c947 */ /* 0x002fea0003800000 */
.L_x_22:
[----:B------:R-:W-:Y:S01]  /*5660*/  BAR.SYNC.DEFER_BLOCKING 0x0 ;  /* 0x0000000000007b1d */ /* 0x000fe20000010000 */
[----:B------:R-:W-:Y:S01]  /*5670*/  IMAD.U32 R13, R13, -0x80000000, RZ ;  /* 0x800000000d0d7824 */ /* 0x000fe200078e00ff */
[----:B0-----:R-:W-:-:S04]  /*5680*/  USHF.R.S32.HI UR4, URZ, 0x1f, UR71 ;  /* 0x0000001fff047899 */ /* 0x001fc80008011447 */
[----:B------:R-:W-:Y:S01]  /*5690*/  LDTM.16dp32bit_t0_t15.x8 R4, tmem[UR63] ;  /* 0x0000003f000479ee */ /* 0x000fe20008980000 */
[----:B------:R-:W0:Y:S01]  /*56a0*/  LDTM.16dp32bit_t16_t31.x8 R4, tmem[UR63+0x8] ;  /* 0x0000083f000479ee */ /* 0x000e2200089a0000 */
[----:B------:R-:W1:Y:S01]  /*56b0*/  @!P1 SYNCS.CCTL.IV [UR58+0xa810] ;  /* 0x00a81000ff0099b1 */ /* 0x000e62000800003a */
[----:B------:R-:W-:Y:S01]  /*56c0*/  NOP ;  /* 0x0000000000007918 */ /* 0x000fe20000000000 */
[----:B0-----:R-:W-:Y:S01]  /*56d0*/  FMUL R14, R4, UR66 ;  /* 0x00000042040e7c20 */ /* 0x001fe20008400000 */
        /* <DEDUP_REMOVED lines=9> */
[----:B------:R-:W-:-:S04]  /*5770*/  FMNMX3 R15, R17, R14, R15, !PT ;  /* 0x0000000e110f7276 */ /* 0x000fc8000780000f */
[----:B------:R-:W-:-:S05]  /*5780*/  FMNMX R15, R16, R15, !PT ;  /* 0x0000000f100f7209 */ /* 0x000fca0007800000 */
[----:B------:R-:W0:Y:S02]  /*5790*/  SHFL.BFLY PT, R14, R15, 0x10, 0x1f ;  /* 0x0e001f000f0e7f89 */ /* 0x000e2400000e0000 */
[----:B0-----:R-:W-:-:S05]  /*57a0*/  FMNMX R14, R15, R14, !PT ;  /* 0x0000000e0f0e7209 */ /* 0x001fca0007800000 */
[----:B-1----:R-:W-:Y:S01]  /*57b0*/  @!P2 STS [R81+0x6000], R14 ;  /* 0x0060000e5100a388 */ /* 0x002fe20000000800 */
[----:B------:R-:W-:Y:S06]  /*57c0*/  BAR.SYNC.DEFER_BLOCKING 0x0 ;  /* 0x0000000000007b1d */ /* 0x000fec0000010000 */
[----:B------:R-:W0:Y:S04]  /*57d0*/  @!P3 LDS R179, [R80+0x6000] ;  /* 0x0060000050b3b984 */ /* 0x000e280000000800 */
[----:B0-----:R-:W0:Y:S02]  /*57e0*/  SHFL.BFLY PT, R16, R179, 0x1, 0x1f ;  /* 0x0c201f00b3107f89 */ /* 0x001e2400000e0000 */
[----:B0-----:R-:W-:-:S05]  /*57f0*/  FMNMX R17, R179, R16, !PT ;  /* 0x00000010b3117209 */ /* 0x001fca0007800000 */
[----:B------:R-:W-:Y:S01]  /*5800*/  @P0 STS [R80+0x6000], R17 ;  /* 0x0060001150000388 */ /* 0x000fe20000000800 */
[----:B------:R-:W-:Y:S06]  /*5810*/  BAR.SYNC.DEFER_BLOCKING 0x0 ;  /* 0x0000000000007b1d */ /* 0x000fec0000010000 */
[----:B------:R-:W0:Y:S02]  /*5820*/  LDS R93, [R79+0x6000] ;  /* 0x006000004f5d7984 */ /* 0x000e240000000800 */
[----:B0-----:R-:W-:-:S05]  /*5830*/  FMNMX R93, R93, R12, !PT ;  /* 0x0000000c5d5d7209 */ /* 0x001fca0007800000 */
[--C-:B------:R-:W-:Y:S01]  /*5840*/  FFMA R4, R4, UR66, -R93.reuse ;  /* 0x0000004204047c23 */ /* 0x100fe2000800085d */
[--C-:B------:R-:W-:Y:S01]  /*5850*/  FFMA R5, R5, UR66, -R93.reuse ;  /* 0x0000004205057c23 */ /* 0x100fe2000800085d */
[--C-:B------:R-:W-:Y:S01]  /*5860*/  FFMA R6, R6, UR66, -R93.reuse ;  /* 0x0000004206067c23 */ /* 0x100fe2000800085d */
[--C-:B------:R-:W-:Y:S01]  /*5870*/  FFMA R7, R7, UR66, -R93.reuse ;  /* 0x0000004207077c23 */ /* 0x100fe2000800085d */
[----:B------:R-:W-:Y:S01]  /*5880*/  FMUL R156, R4, 1.4426950216293334961 ;  /* 0x3fb8aa3b049c7820 */ /* 0x000fe20000400000 */
[----:B------:R-:W-:Y:S01]  /*5890*/  FMUL R157, R5, 1.4426950216293334961 ;  /* 0x3fb8aa3b059d7820 */ /* 0x000fe20000400000 */
[----:B------:R-:W-:Y:S01]  /*58a0*/  FMUL R4, R6, 1.4426950216293334961 ;  /* 0x3fb8aa3b06047820 */ /* 0x000fe20000400000 */
[----:B------:R-:W-:Y:S01]  /*58b0*/  FMUL R5, R7, 1.4426950216293334961 ;  /* 0x3fb8aa3b07057820 */ /* 0x000fe20000400000 */
[--C-:B------:R-:W-:Y:S01]  /*58c0*/  FFMA R8, R8, UR66, -R93.reuse ;  /* 0x0000004208087c23 */ /* 0x100fe2000800085d */
[--C-:B------:R-:W-:Y:S01]  /*58d0*/  FFMA R9, R9, UR66, -R93.reuse ;  /* 0x0000004209097c23 */ /* 0x100fe2000800085d */
[----:B------:R-:W-:Y:S01]  /*58e0*/  MUFU.EX2 R156, R156 ;  /* 0x0000009c009c7308 */ /* 0x000fe20000000800 */
[--C-:B------:R-:W-:Y:S01]  /*58f0*/  FFMA R10, R10, UR66, -R93.reuse ;  /* 0x000000420a0a7c23 */ /* 0x100fe2000800085d */
[----:B------:R-:W-:Y:S01]  /*5900*/  FMUL R8, R8, 1.4426950216293334961 ;  /* 0x3fb8aa3b08087820 */ /* 0x000fe20000400000 */
[----:B------:R-:W-:Y:S01]  /*5910*/  FMUL R9, R9, 1.4426950216293334961 ;  /* 0x3fb8aa3b09097820 */ /* 0x000fe20000400000 */
[----:B------:R-:W-:Y:S01]  /*5920*/  FFMA R11, R11, UR66, -R93 ;  /* 0x000000420b0b7c23 */ /* 0x000fe2000800085d */
[----:B------:R-:W-:-:S03]  /*5930*/  FMUL R6, R10, 1.4426950216293334961 ;  /* 0x3fb8aa3b0a067820 */ /* 0x000fc60000400000 */
[----:B------:R-:W0:Y:S01]  /*5940*/  MUFU.EX2 R157, R157 ;  /* 0x0000009d009d7308 */ /* 0x000e220000000800 */
[----:B------:R-:W-:-:S07]  /*5950*/  FMUL R7, R11, 1.4426950216293334961 ;  /* 0x3fb8aa3b0b077820 */ /* 0x000fce0000400000 */
[----:B------:R-:W1:Y:S08]  /*5960*/  MUFU.EX2 R4, R4 ;  /* 0x0000000400047308 */ /* 0x000e700000000800 */
[----:B------:R-:W2:Y:S01]  /*5970*/  MUFU.EX2 R5, R5 ;  /* 0x0000000500057308 */ /* 0x000ea20000000800 */
[----:B0-----:R-:W-:-:S07]  /*5980*/  FADD R15, R156, R157 ;  /* 0x0000009d9c0f7221 */ /* 0x001fce0000000000 */
[----:B------:R-:W0:Y:S01]  /*5990*/  MUFU.EX2 R230, R8 ;  /* 0x0000000800e67308 */ /* 0x000e220000000800 */
[----:B-1----:R-:W-:-:S07]  /*59a0*/  FADD R10, R4, R15 ;  /* 0x0000000f040a7221 */ /* 0x002fce0000000000 */
[----:B------:R-:W1:Y:S01]  /*59b0*/  MUFU.EX2 R231, R9 ;  /* 0x0000000900e77308 */ /* 0x000e620000000800 */
[----:B--2---:R-:W-:-:S07]  /*59c0*/  FADD R11, R5, R10 ;  /* 0x0000000a050b7221 */ /* 0x004fce0000000000 */
[----:B------:R-:W2:Y:S01]  /*59d0*/  MUFU.EX2 R6, R6 ;  /* 0x0000000600067308 */ /* 0x000ea20000000800 */
[----:B0-----:R-:W-:-:S07]  /*59e0*/  FADD R8, R230, R11 ;  /* 0x0000000be6087221 */ /* 0x001fce0000000000 */
[----:B------:R-:W0:Y:S01]  /*59f0*/  MUFU.EX2 R7, R7 ;  /* 0x0000000700077308 */ /* 0x000e220000000800 */
[----:B-1----:R-:W-:-:S04]  /*5a00*/  FADD R11, R231, R8 ;  /* 0x00000008e70b7221 */ /* 0x002fc80000000000 */
[----:B--2---:R-:W-:-:S04]  /*5a10*/  FADD R8, R6, R11 ;  /* 0x0000000b06087221 */ /* 0x004fc80000000000 */
[----:B0-----:R-:W-:-:S05]  /*5a20*/  FADD R8, R7, R8 ;  /* 0x0000000807087221 */ /* 0x001fca0000000000 */
[----:B------:R-:W0:Y:S02]  /*5a30*/  SHFL.BFLY PT, R9, R8, 0x10, 0x1f ;  /* 0x0e001f0008097f89 */ /* 0x000e2400000e0000 */
[----:B0-----:R-:W-:Y:S01]  /*5a40*/  FADD R10, R8, R9 ;  /* 0x00000009080a7221 */ /* 0x001fe20000000000 */
[----:B------:R-:W-:Y:S01]  /*5a50*/  BAR.SYNC.DEFER_BLOCKING 0x0 ;  /* 0x0000000000007b1d */ /* 0x000fe20000010000 */
[----:B------:R-:W-:-:S05]  /*5a60*/  IADD3 R8, P6, PT, R162, UR71, RZ ;  /* 0x00000047a2087c10 */ /* 0x000fca000ffde0ff */
[----:B------:R0:W-:Y:S02]  /*5a70*/  @!P2 STS [R81+0x6000], R10 ;  /* 0x0060000a5100a388 */ /* 0x0001e40000000800 */
[----:B------:R-:W-:Y:S01]  /*5a80*/  BAR.SYNC.DEFER_BLOCKING 0x0 ;  /* 0x0000000000007b1d */ /* 0x000fe20000010000 */
[----:B0-----:R-:W-:-:S05]  /*5a90*/  IADD3 R10, P4, PT, R160, UR71, RZ ;  /* 0x00000047a00a7c10 */ /* 0x001fca000ff9e0ff */
[----:B------:R-:W0:Y:S04]  /*5aa0*/  @!P3 LDS R180, [R80+0x6000] ;  /* 0x0060000050b4b984 */ /* 0x000e280000000800 */
[----:B0-----:R-:W0:Y:S02]  /*5ab0*/  SHFL.BFLY PT, R9, R180, 0x1, 0x1f ;  /* 0x0c201f00b4097f89 */ /* 0x001e2400000e0000 */
[----:B0-----:R-:W-:Y:S01]  /*5ac0*/  FADD R15, R180, R9 ;  /* 0x00000009b40f7221 */ /* 0x001fe20000000000 */
[----:B------:R-:W-:-:S04]  /*5ad0*/  IADD3.X R9, PT, PT, R163, UR4, RZ, P6, !PT ;  /* 0x00000004a3097c10 */ /* 0x000fc8000b7fe4ff */
[----:B------:R0:W-:Y:S01]  /*5ae0*/  @P0 STS [R80+0x6000], R15 ;  /* 0x0060000f50000388 */ /* 0x0001e20000000800 */
[----:B------:R-:W-:Y:S06]  /*5af0*/  BAR.SYNC.DEFER_BLOCKING 0x0 ;  /* 0x0000000000007b1d */ /* 0x000fec0000010000 */
[----:B------:R0:W1:Y:S01]  /*5b00*/  LDS R181, [R79+0x6000] ;  /* 0x006000004fb57984 */ /* 0x0000620000000800 */
[----:B------:R-:W2:Y:S02]  /*5b10*/  SYNCS.PHASECHK.TRANS64.TRYWAIT P5, [UR61], R13 ;  /* 0x0000000dff0075a7 */ /* 0x000ea400080a113d */
[----:B012---:R-:W-:Y:S05]  /*5b20*/  @!P5 BRA `(.L_x_14) ;  /* 0x0000004000e0d947 */ /* 0x007fea0003800000 */
.L_x_23:
[----:B------:R-:W-:Y:S01]  /*5b30*/  IADD3.X R11, PT, PT, R161, UR4, RZ, P4, !PT ;  /* 0x00000004a10b7c10 */ /* 0x000fe2000a7fe4ff */
[----:B------:R0:W2:Y:S01]  /*5b40*/  LDG.E.U8 R13, desc[UR8][R8.64] ;  /* 0x00000008080d7981 */ /* 0x0000a2000c1e1100 */
[----:B------:R-:W-:Y:S02]  /*5b50*/  IADD3 R16, P4, PT, R164, UR71, RZ ;  /* 0x00000047a4107c10 */ /* 0x000fe4000ff9e0ff */
[----:B------:R-:W-:Y:S01]  /*5b60*/  IADD3 R14, P5, PT, R166, UR71, RZ ;  /* 0x00000047a60e7c10 */ /* 0x000fe2000ffbe0ff */
[----:B------:R-:W3:Y:S01]  /*5b70*/  LDG.E.U8 R23, desc[UR8][R10.64] ;  /* 0x000000080a177981 */ /* 0x000ee2000c1e1100 */
[----:B------:R-:W-:Y:S02]  /*5b80*/  IADD3.X R17, PT, PT, R165, UR4, RZ, P4, !PT ;  /* 0x00000004a5117c10 */ /* 0x000fe4000a7fe4ff */
[----:B------:R-:W-:Y:S02]  /*5b90*/  IADD3 R20, P4, PT, R226, UR71, RZ ;  /* 0x00000047e2147c10 */ /* 0x000fe4000ff9e0ff */
[----:B------:R-:W-:Y:S01]  /*5ba0*/  IADD3.X R15, PT, PT, R167, UR4, RZ, P5, !PT ;  /* 0x00000004a70f7c10 */ /* 0x000fe2000affe4ff */
[----:B------:R-:W4:Y:S01]  /*5bb0*/  LDG.E.U8 R35, desc[UR8][R16.64] ;  /* 0x0000000810237981 */ /* 0x000f22000c1e1100 */
[----:B------:R-:W-:-:S02]  /*5bc0*/  IADD3.X R21, PT, PT, R227, UR4, RZ, P4, !PT ;  /* 0x00000004e3157c10 */ /* 0x000fc4000a7fe4ff */
[----:B------:R-:W-:Y:S01]  /*5bd0*/  IADD3 R18, P5, PT, R228, UR71, RZ ;  /* 0x00000047e4127c10 */ /* 0x000fe2000ffbe0ff */
[----:B------:R1:W5:Y:S01]  /*5be0*/  LDG.E.U8 R25, desc[UR8][R14.64] ;  /* 0x000000080e197981 */ /* 0x000362000c1e1100 */
[----:B0-----:R-:W-:Y:S02]  /*5bf0*/  IADD3 R8, P4, PT, R222, UR71, RZ ;  /* 0x00000047de087c10 */ /* 0x001fe4000ff9e0ff */
[----:B------:R-:W-:Y:S01]  /*5c00*/  IADD3.X R19, PT, PT, R229, UR4, RZ, P5, !PT ;  /* 0x00000004e5137c10 */ /* 0x000fe2000affe4ff */
[----:B------:R-:W5:Y:S01]  /*5c10*/  LDG.E.U8 R39, desc[UR8][R20.64] ;  /* 0x0000000814277981 */ /* 0x000f62000c1e1100 */
[----:B------:R-:W-:Y:S02]  /*5c20*/  IADD3.X R9, PT, PT, R223, UR4, RZ, P4, !PT ;  /* 0x00000004df097c10 */ /* 0x000fe4000a7fe4ff */
[----:B------:R-:W-:Y:S01]  /*5c30*/  IADD3 R26, P5, PT, R224, UR71, RZ ;  /* 0x00000047e01a7c10 */ /* 0x000fe2000ffbe0ff */
[----:B------:R0:W5:Y:S01]  /*5c40*/  LDG.E.U8 R37, desc[UR8][R18.64] ;  /* 0x0000000812257981 */ /* 0x000162000c1e1100 */
[----:B-1----:R-:W-:-:S02]  /*5c50*/  IADD3 R14, P4, PT, R218, UR71, RZ ;  /* 0x00000047da0e7c10 */ /* 0x002fc4000ff9e0ff */
[----:B------:R-:W-:Y:S01]  /*5c60*/  IADD3.X R27, PT, PT, R225, UR4, RZ, P5, !PT ;  /* 0x00000004e11b7c10 */ /* 0x000fe2000affe4ff */
[----:B------:R-:W5:Y:S01]  /*5c70*/  LDG.E.U8 R43, desc[UR8][R8.64] ;  /* 0x00000008082b7981 */ /* 0x000f62000c1e1100 */
[----:B------:R-:W-:Y:S02]  /*5c80*/  IADD3.X R15, PT, PT, R219, UR4, RZ, P4, !PT ;  /* 0x00000004db0f7c10 */ /* 0x000fe4000a7fe4ff */
[----:B------:R-:W-:Y:S01]  /*5c90*/  IADD3 R10, P5, PT, R220, UR71, RZ ;  /* 0x00000047dc0a7c10 */ /* 0x000fe2000ffbe0ff */
[----:B------:R1:W5:Y:S01]  /*5ca0*/  LDG.E.U8 R41, desc[UR8][R26.64] ;  /* 0x000000081a297981 */ /* 0x000362000c1e1100 */
[----:B0-----:R-:W-:Y:S02]  /*5cb0*/  IADD3 R18, P4, PT, R214, UR71, RZ ;  /* 0x00000047d6127c10 */ /* 0x001fe4000ff9e0ff */
[----:B------:R-:W-:Y:S01]  /*5cc0*/  IADD3.X R11, PT, PT, R221, UR4, RZ, P5, !PT ;  /* 0x00000004dd0b7c10 */ /* 0x000fe2000affe4ff */
[----:B------:R-:W5:Y:S01]  /*5cd0*/  LDG.E.U8 R47, desc[UR8][R14.64] ;  /* 0x000000080e2f7981 */ /* 0x000f62000c1e1100 */
[----:B------:R-:W-:-:S02]  /*5ce0*/  IADD3.X R19, PT, PT, R215, UR4, RZ, P4, !PT ;  /* 0x00000004d7137c10 */ /* 0x000fc4000a7fe4ff */
[----:B------:R-:W-:Y:S01]  /*5cf0*/  IADD3 R16, P5, PT, R216, UR71, RZ ;  /* 0x00000047d8107c10 */ /* 0x000fe2000ffbe0ff */
[----:B------:R0:W5:Y:S01]  /*5d00*/  LDG.E.U8 R45, desc[UR8][R10.64] ;  /* 0x000000080a2d7981 */ /* 0x000162000c1e1100 */
[----:B-1----:R-:W-:Y:S02]  /*5d10*/  IADD3 R26, P4, PT, R210, UR71, RZ ;  /* 0x00000047d21a7c10 */ /* 0x002fe4000ff9e0ff */
[----:B------:R-:W-:Y:S01]  /*5d20*/  IADD3.X R17, PT, PT, R217, UR4, RZ, P5, !PT ;  /* 0x00000004d9117c10 */ /* 0x000fe2000affe4ff */
[----:B------:R1:W5:Y:S01]  /*5d30*/  LDG.E.U8 R51, desc[UR8][R18.64] ;  /* 0x0000000812337981 */ /* 0x000362000c1e1100 */
[----:B------:R-:W-:Y:S02]  /*5d40*/  IADD3.X R27, PT, PT, R211, UR4, RZ, P4, !PT ;  /* 0x00000004d31b7c10 */ /* 0x000fe4000a7fe4ff */
[----:B------:R-:W-:Y:S01]  /*5d50*/  IADD3 R20, P5, PT, R212, UR71, RZ ;  /* 0x00000047d4147c10 */ /* 0x000fe2000ffbe0ff */
[----:B------:R1:W5:Y:S01]  /*5d60*/  LDG.E.U8 R49, desc[UR8][R16.64] ;  /* 0x0000000810317981 */ /* 0x000362000c1e1100 */
[----:B0-----:R-:W-:-:S02]  /*5d70*/  IADD3 R10, P4, PT, R206, UR71, RZ ;  /* 0x00000047ce0a7c10 */ /* 0x001fc4000ff9e0ff */
[----:B------:R-:W-:Y:S01]  /*5d80*/  IADD3.X R21, PT, PT, R213, UR4, RZ, P5, !PT ;  /* 0x00000004d5157c10 */ /* 0x000fe2000affe4ff */
[----:B------:R-:W5:Y:S01]  /*5d90*/  LDG.E.U8 R55, desc[UR8][R26.64] ;  /* 0x000000081a377981 */ /* 0x000f62000c1e1100 */
[----:B------:R-:W-:Y:S02]  /*5da0*/  IADD3.X R11, PT, PT, R207, UR4, RZ, P4, !PT ;  /* 0x00000004cf0b7c10 */ /* 0x000fe4000a7fe4ff */
[----:B------:R-:W-:Y:S01]  /*5db0*/  IADD3 R28, P5, PT, R208, UR71, RZ ;  /* 0x00000047d01c7c10 */ /* 0x000fe2000ffbe0ff */
[----:B------:R-:W5:Y:S01]  /*5dc0*/  LDG.E.U8 R53, desc[UR8][R20.64] ;  /* 0x0000000814357981 */ /* 0x000f62000c1e1100 */
[----:B------:R-:W-:Y:S02]  /*5dd0*/  IADD3 R14, P4, PT, R202, UR71, RZ ;  /* 0x00000047ca0e7c10 */ /* 0x000fe4000ff9e0ff */
        /* <DEDUP_REMOVED lines=10> */
[----:B------:R-:W5:Y:S01]  /*5e80*/  LDG.E.U8 R61, desc[UR8][R8.64] ;  /* 0x00000008083d7981 */ /* 0x000f62000c1e1100 */
[----:B0-----:R-:W-:-:S02]  /*5e90*/  IADD3 R28, P4, PT, R194, UR71, RZ ;  /* 0x00000047c21c7c10 */ /* 0x001fc4000ff9e0ff */
[----:B------:R-:W-:Y:S01]  /*5ea0*/  IADD3.X R17, PT, PT, R201, UR4, RZ, P5, !PT ;  /* 0x00000004c9117c10 */ /* 0x000fe2000affe4ff */
[----:B------:R0:W5:Y:S01]  /*5eb0*/  LDG.E.U8 R251, desc[UR8][R18.64] ;  /* 0x0000000812fb7981 */ /* 0x000162000c1e1100 */
        /* <DEDUP_REMOVED lines=8> */
[----:B------:R-:W5:Y:S01]  /*5f40*/  LDG.E.U8 R236, desc[UR8][R26.64] ;  /* 0x000000081aec7981 */ /* 0x000f62000c1e1100 */
[----:B------:R-:W-:Y:S02]  /*5f50*/  IADD3 R20, P4, PT, R184, UR71, RZ ;  /* 0x00000047b8147c10 */ /* 0x000fe4000ff9e0ff */
[----:B------:R-:W-:Y:S01]  /*5f60*/  IADD3.X R11, PT, PT, R193, UR4, RZ, P5, !PT ;  /* 0x00000004c10b7c10 */ /* 0x000fe2000affe4ff */
[----:B------:R-:W5:Y:S01]  /*5f70*/  LDG.E.U8 R242, desc[UR8][R30.64] ;  /* 0x000000081ef27981 */ /* 0x000f62000c1e1100 */
[----:B------:R-:W-:Y:S02]  /*5f80*/  IADD3.X R21, PT, PT, R185, UR4, RZ, P4, !PT ;  /* 0x00000004b9157c10 */ /* 0x000fe4000a7fe4ff */
[----:B------:R-:W-:Y:S01]  /*5f90*/  IADD3 R32, P5, PT, R188, UR71, RZ ;  /* 0x00000047bc207c10 */ /* 0x000fe2000ffbe0ff */
[----:B------:R0:W5:Y:S01]  /*5fa0*/  LDG.E.U8 R240, desc[UR8][R10.64] ;  /* 0x000000080af07981 */ /* 0x000162000c1e1100 */
[----:B-1----:R-:W-:-:S02]  /*5fb0*/  IADD3 R14, P4, PT, R176, UR71, RZ ;  /* 0x00000047b00e7c10 */ /* 0x002fc4000ff9e0ff */
[----:B------:R-:W-:Y:S01]  /*5fc0*/  IADD3.X R33, PT, PT, R189, UR4, RZ, P5, !PT ;  /* 0x00000004bd217c10 */ /* 0x000fe2000affe4ff */
[----:B------:R1:W5:Y:S01]  /*5fd0*/  LDG.E.U8 R233, desc[UR8][R20.64] ;  /* 0x0000000814e97981 */ /* 0x000362000c1e1100 */
[----:B------:R-:W-:Y:S02]  /*5fe0*/  IADD3.X R15, PT, PT, R177, UR4, RZ, P4, !PT ;  /* 0x00000004b10f7c10 */ /* 0x000fe4000a7fe4ff */
[----:B0-----:R-:W-:Y:S01]  /*5ff0*/  IADD3 R18, P5, PT, R182, UR71, RZ ;  /* 0x00000047b6127c10 */ /* 0x001fe2000ffbe0ff */
        /* <DEDUP_REMOVED lines=8> */
[----:B-1----:R-:W-:Y:S01]  /*6080*/  IADD3 R20, P4, PT, R168, UR71, RZ ;  /* 0x00000047a8147c10 */ /* 0x002fe2000ff9e0ff */
[----:B------:R-:W5:Y:S01]  /*6090*/  LDG.E.U8 R245, desc[UR8][R10.64] ;  /* 0x000000080af57981 */ /* 0x000f62000c1e1100 */
[----:B------:R-:W-:Y:S02]  /*60a0*/  IADD3.X R17, PT, PT, R175, UR4, RZ, P6, !PT ;  /* 0x00000004af117c10 */ /* 0x000fe4000b7fe4ff */
[----:B------:R-:W-:Y:S02]  /*60b0*/  IADD3.X R9, PT, PT, R173, UR4, RZ, P5, !PT ;  /* 0x00000004ad097c10 */ /* 0x000fe4000affe4ff */
[----:B------:R-:W-:Y:S01]  /*60c0*/  IADD3.X R21, PT, PT, R169, UR4, RZ, P4, !PT ;  /* 0x00000004a9157c10 */ /* 0x000fe2000a7fe4ff */
[----:B------:R-:W5:Y:S04]  /*60d0*/  LDG.E.U8 R241, desc[UR8][R16.64] ;  /* 0x0000000810f17981 */ /* 0x000f68000c1e1100 */
[----:B------:R-:W5:Y:S04]  /*60e0*/  LDG.E.U8 R243, desc[UR8][R8.64] ;  /* 0x0000000808f37981 */ /* 0x000f68000c1e1100 */
[----:B------:R0:W5:Y:S01]  /*60f0*/  LDG.E.U8 R187, desc[UR8][R20.64] ;  /* 0x0000000814bb7981 */ /* 0x000162000c1e1100 */
[----:B------:R-:W-:Y:S01]  /*6100*/  F2FP.SATFINITE.E4M3.F32.PACK_AB_MERGE_C R232, R5, R4, RZ ;  /* 0x0000000405e8723e */ /* 0x000fe200048070ff */
[----:B------:R-:W-:Y:S01]  /*6110*/  FADD R4, -R93, R12 ;  /* 0x0000000c5d047221 */ /* 0x000fe20000000100 */
[----:B------:R-:W-:-:S03]  /*6120*/  F2FP.SATFINITE.E4M3.F32.PACK_AB_MERGE_C R234, R7, R6, RZ ;  /* 0x0000000607ea723e */ /* 0x000fc600048070ff */
[----:B------:R-:W-:-:S06]  /*6130*/  FMUL R186, R4, 1.4426950216293334961 ;  /* 0x3fb8aa3b04ba7820 */ /* 0x000fcc0000400000 */
[----:B------:R-:W1:Y:S01]  /*6140*/  MUFU.EX2 R186, R186 ;  /* 0x000000ba00ba7308 */ /* 0x000e620000000800 */
[----:B------:R-:W-:Y:S02]  /*6150*/  F2FP.SATFINITE.E4M3.F32.PACK_AB_MERGE_C R156, R157, R156, R232 ;  /* 0x0000009c9d9c723e */ /* 0x000fe400048070e8 */
[----:B------:R-:W-:Y:S01]  /*6160*/  F2FP.SATFINITE.E4M3.F32.PACK_AB_MERGE_C R157, R231, R230, R234 ;  /* 0x000000e6e79d723e */ /* 0x000fe200048070ea */
[----:B------:R-:W-:Y:S01]  /*6170*/  ULEA UR61, UR65, UR58, 0x3 ;  /* 0x0000003a413d7291 */ /* 0x000fe2000f8e18ff */
[----:B------:R-:W-:-:S03]  /*6180*/  UMOV UR39, UR73 ;  /* 0x0000004900277c82 */ /* 0x000fc60008000000 */
[----:B------:R-:W-:Y:S01]  /*6190*/  UIADD3 UR61, UPT, UPT, UR61, 0xa800, URZ ;  /* 0x0000a8003d3d7890 */ /* 0x000fe2000fffe0ff */
        /* <DEDUP_REMOVED lines=16> */
[----:B------:R0:W-:Y:S02]  /*62a0*/  STS.U8 [R90+UR58+0x9000], R61 ;  /* 0x0090003d5a007988 */ /* 0x0001e4000800003a */
[----:B0-----:R-:W-:Y:S01]  /*62b0*/  LDTM.16dp32bit_t0_t15.x64 R4, tmem[UR60] ;  /* 0x0000003c000479ee */ /* 0x001fe20008b00000 */
[----:B------:R-:W1:Y:S01]  /*62c0*/  LDTM.16dp32bit_t16_t31.x64 R4, tmem[UR60+0x40] ;  /* 0x0000403c000479ee */ /* 0x000e620008b20000 */
[----:B------:R0:W-:Y:S04]  /*62d0*/  STS.U8 [R90+UR58+0x9100], R247 ;  /* 0x009100f75a007988 */ /* 0x0001e8000800003a */
[----:B------:R0:W-:Y:S04]  /*62e0*/  STS.U8 [R90+UR58+0x9200], R249 ;  /* 0x009200f95a007988 */ /* 0x0001e8000800003a */
[----:B------:R0:W-:Y:S04]  /*62f0*/  STS.U8 [R90+UR58+0x9300], R251 ;  /* 0x009300fb5a007988 */ /* 0x0001e8000800003a */
[----:B------:R0:W-:Y:S04]  /*6300*/  STS.U8 [R90+UR58+0x9400], R236 ;  /* 0x009400ec5a007988 */ /* 0x0001e8000800003a */
[----:B------:R0:W-:Y:S04]  /*6310*/  STS.U8 [R90+UR58+0x9500], R238 ;  /* 0x009500ee5a007988 */ /* 0x0001e8000800003a */
[----:B------:R0:W-:Y:S01]  /*6320*/  STS.U8 [R90+UR58+0x9600], R240 ;  /* 0x009600f05a007988 */ /* 0x0001e2000800003a */
[C---:B-1----:R-:W-:Y:S01]  /*6330*/  FMUL R4, R186.reuse, R4 ;  /* 0x00000004ba047220 */ /* 0x042fe20000400000 */
        /* <DEDUP_REMOVED lines=62> */
[----:B------:R-:W-:Y:S01]  /*6720*/  FMUL R67, R186, R67 ;  /* 0x00000043ba437220 */ /* 0x000fe20000400000 */
        /* <DEDUP_REMOVED lines=9> */
[----:B------:R0:W-:Y:S01]  /*67c0*/  STS.64 [R91+0xa000], R156 ;  /* 0x00a0009c5b007388 */ /* 0x0001e20000000a00 */
[----:B------:R-:W-:Y:S01]  /*67d0*/  NOP ;  /* 0x0000000000007918 */ /* 0x000fe20000000000 */
[----:B------:R0:W-:Y:S01]  /*67e0*/  STTM.16dp32bit_t0_t15.x64 tmem[UR60], R4 ;  /* 0x00000004000079ed */ /* 0x0001e20008b0003c */
[----:B------:R0:W-:Y:S01]  /*67f0*/  STTM.16dp32bit_t16_t31.x64 tmem[UR60+0x40], R4 ;  /* 0x00004004000079ed */ /* 0x0001e20008b2003c */
[----:B------:R-:W1:Y:S02]  /*6800*/  FENCE.VIEW.ASYNC.T ;  /* 0x00000000000073c6 */ /* 0x000e640000000200 */
[----:B-1----:R-:W-:Y:S06]  /*6810*/  BAR.SYNC.DEFER_BLOCKING 0x0 ;  /* 0x0000000000007b1d */ /* 0x002fec0000010000 */
[----:B------:R1:W-:Y:S06]  /*6820*/  MEMBAR.ALL.CTA ;  /* 0x0000000000007992 */ /* 0x0003ec0000008000 */
[----:B-1----:R-:W1:Y:S02]  /*6830*/  FENCE.VIEW.ASYNC.S ;  /* 0x00000000000073c6 */ /* 0x002e640000000000 */
[----:B-1----:R-:W-:Y:S06]  /*6840*/  BAR.SYNC.DEFER_BLOCKING 0x0 ;  /* 0x0000000000007b1d */ /* 0x002fec0000010000 */
[----:B------:R-:W-:Y:S05]  /*6850*/  BRA.U UP3, `(.L_x_15) ;  /* 0x00000001032c7547 */ /* 0x000fea000b800000 */
[----:B------:R-:W-:Y:S01]  /*6860*/  UMOV UR4, UR61 ;  /* 0x0000003d00047c82 */ /* 0x000fe20008000000 */
[----:B------:R-:W-:Y:S01]  /*6870*/  UMOV UR5, URZ ;  /* 0x000000ff00057c82 */ /* 0x000fe20008000000 */
[----:B------:R-:W-:Y:S01]  /*6880*/  UMOV UR42, UR70 ;  /* 0x00000046002a7c82 */ /* 0x000fe20008000000 */
[----:B------:R-:W-:Y:S01]  /*6890*/  UMOV UR43, 0xc0004010 ;  /* 0xc0004010002b7882 */ /* 0x000fe20000000000 */
[----:B------:R-:W-:Y:S01]  /*68a0*/  UMOV UR73, 0xc0004010 ;  /* 0xc000401000497882 */ /* 0x000fe20000000000 */
[----:B------:R-:W-:Y:S01]  /*68b0*/  UMOV UR44, 0x0 ;  /* 0x00000000002c7882 */ /* 0x000fe20000000000 */
[----:B------:R-:W-:Y:S01]  /*68c0*/  UMOV UR45, 0x4400010 ;  /* 0x04400010002d7882 */ /* 0x000fe20000000000 */
[----:B------:R-:W-:Y:S01]  /*68d0*/  UMOV UR4, UR4 ;  /* 0x0000000400047c82 */ /* 0x000fe20008000000 */
[----:B------:R1:W-:Y:S01]  /*68e0*/  UTCQMMA gdesc[UR42], gdesc[UR72], tmem[UR59], tmem[UR44], idesc[UR45], UPT ;  /* 0x00ff2c482a0075ea */ /* 0x0003e2000b80033b */
[----:B------:R1:W-:Y:S01]  /*68f0*/  UTCBAR [UR4], URZ ;  /* 0x000000ff040073e9 */ /* 0x0003e200080000ff */
[----:B------:R-:W-:-:S02]  /*6900*/  NOP ;  /* 0x0000000000007918 */ /* 0x000fc40000000000 */
.L_x_15:
[----:B------:R-:W-:Y:S01]  /*6910*/  UIADD3 UR65, UPT, UPT, UR65, 0x1, URZ ;  /* 0x0000000141417890 */ /* 0x000fe2000fffe0ff */
[----:B------:R-:W-:Y:S01]  /*6920*/  FFMA R178, R186, R178, R181 ;  /* 0x000000b2bab27223 */ /* 0x000fe200000000b5 */
[----:B------:R-:W-:Y:S01]  /*6930*/  UIADD3 UR6, UPT, UPT, UR6, 0x20, URZ ;  /* 0x0000002006067890 */ /* 0x000fe2000fffe0ff */
[----:B0-----:R-:W-:Y:S01]  /*6940*/  IMAD.U32 R13, RZ, RZ, UR39 ;  /* 0x00000027ff0d7e24 */ /* 0x001fe2000f8e00ff */
[----:B------:R-:W-:Y:S01]  /*6950*/  UISETP.GT.AND UP2, UPT, UR65, 0x1, UPT ;  /* 0x000000014100788c */ /* 0x000fe2000bf44270 */
[----:B------:R-:W-:Y:S01]  /*6960*/  IMAD.MOV.U32 R12, RZ, RZ, R93 ;  /* 0x000000ffff0c7224 */ /* 0x000fe200078e005d */
[----:B------:R-:W-:Y:S02]  /*6970*/  UIADD3 UR71, UPT, UPT, UR68, UR71, URZ ;  /* 0x0000004744477290 */ /* 0x000fe4000fffe0ff */
[----:B-1----:R-:W-:Y:S02]  /*6980*/  USEL UR73, URZ, 0x1, !UP2 ;  /* 0x00000001ff497887 */ /* 0x002fe4000d000000 */
[----:B------:R-:W-:-:S02]  /*6990*/  USEL UR65, UR65, URZ, !UP2 ;  /* 0x000000ff41417287 */ /* 0x000fc4000d000000 */
[----:B------:R-:W-:Y:S02]  /*69a0*/  UISETP.GE.AND UP2, UPT, UR6, UR64, UPT ;  /* 0x000000400600728c */ /* 0x000fe4000bf46270 */
[----:B------:R-:W-:Y:S02]  /*69b0*/  UIADD3 UR69, UPT, UPT, UR67, UR69, URZ ;  /* 0x0000004543457290 */ /* 0x000fe4000fffe0ff */
[----:B------:R-:W-:-:S05]  /*69c0*/  ULOP3.LUT UR73, UR39, UR73, URZ, 0x3c, !UPT ;  /* 0x0000004927497292 */ /* 0x000fca000f8e3cff */
[----:B------:R-:W-:Y:S07]  /*69d0*/  BRA.U !UP2, `(.L_x_16) ;  /* 0xffffffe10a6c7547 */ /* 0x000fee000b83ffff */
.L_x_11:
[----:B-1----:R-:W1:Y:S01]  /*69e0*/  LDCU UR4, c[0x0][0x3f0] ;  /* 0x00007e00ff0477ac */ /* 0x002e620008000800 */
[----:B------:R-:W-:Y:S01]  /*69f0*/  LEA R92, R92, UR58, 0x8 ;  /* 0x0000003a5c5c7c11 */ /* 0x000fe2000f8e40ff */
[----:B------:R-:W-:Y:S01]  /*6a00*/  FMUL R79, R178, 8388608 ;  /* 0x4b000000b24f7820 */ /* 0x000fe20000400000 */
[----:B------:R-:W-:Y:S01]  /*6a10*/  SHF.R.U32.HI R80, RZ, 0x2, R70 ;  /* 0x00000002ff507819 */ /* 0x000fe20000011646 */
[----:B-1----:R-:W-:-:S09]  /*6a20*/  UISETP.GE.AND UP1, UPT, UR4, 0x1, UPT ;  /* 0x000000010400788c */ /* 0x002fd2000bf26270 */
[----:B------:R-:W-:Y:S05]  /*6a30*/  BRA.U !UP1, `(.L_x_17) ;  /* 0x0000000109107547 */ /* 0x000fea000b800000 */
[----:B------:R-:W-:-:S06]  /*6a40*/  USHF.L.U32 UR39, UR39, 0x1f, URZ ;  /* 0x0000001f27277899 */ /* 0x000fcc00080006ff */
[----:B0-2---:R-:W-:-:S04]  /*6a50*/  IMAD.U32 R4, RZ, RZ, UR39 ;  /* 0x00000027ff047e24 */ /* 0x005fc8000f8e00ff */
[----:B------:R-:W0:Y:S02]  /*6a60*/  SYNCS.PHASECHK.TRANS64.TRYWAIT P0, [UR61], R4 ;  /* 0x00000004ff0075a7 */ /* 0x000e24000800113d */
[----:B0-----:R-:W-:Y:S05]  /*6a70*/  @!P0 BRA `(.L_x_18) ;  /* 0x0000003400188947 */ /* 0x001fea0003800000 */
.L_x_17:
[----:B------:R-:W-:Y:S01]  /*6a80*/  BAR.SYNC.DEFER_BLOCKING 0x0 ;  /* 0x0000000000007b1d */ /* 0x000fe20000010000 */
[C---:B------:R-:W-:Y:S01]  /*6a90*/  FSETP.GEU.AND P2, PT, R178.reuse, 1.175494350822287508e-38, PT ;  /* 0x00800000b200780b */ /* 0x040fe20003f4e000 */
[----:B------:R-:W-:Y:S01]  /*6aa0*/  IMAD R81, R73, 0x40, R92 ;  /* 0x0000004049517824 */ /* 0x000fe200078e025c */
[----:B------:R-:W-:Y:S02]  /*6ab0*/  FSETP.GT.AND P0, PT, |R178|, 8.50705917302346158658e+37, PT ;  /* 0x7e800000b200780b */ /* 0x000fe40003f04200 */
[----:B------:R-:W-:Y:S01]  /*6ac0*/  LOP3.LUT R73, R80, 0x38, RZ, 0xc0, !PT ;  /* 0x0000003850497812 */ /* 0x000fe200078ec0ff */
[----:B------:R-:W-:Y:S01]  /*6ad0*/  IMAD R72, R72, 0x10, R81 ;  /* 0x0000001048487824 */ /* 0x000fe200078e0251 */
[----:B------:R-:W-:Y:S01]  /*6ae0*/  FSEL R79, R79, R178, !P2 ;  /* 0x000000b24f4f7208 */ /* 0x000fe20005000000 */
[----:B------:R-:W-:Y:S01]  /*6af0*/  IMAD.SHL.U32 R80, R70, 0x10, RZ ;  /* 0x0000001046507824 */ /* 0x000fe200078e00ff */
[----:B------:R-:W-:Y:S01]  /*6b00*/  FSETP.GEU.AND P3, PT, |R178|, 1.175494350822287508e-38, PT ;  /* 0x00800000b200780b */ /* 0x000fe20003f6e200 */
[----:B------:R-:W-:Y:S01]  /*6b10*/  IMAD R72, R71, 0x8, R72 ;  /* 0x0000000847487824 */ /* 0x000fe200078e0248 */
[----:B------:R-:W-:Y:S01]  /*6b20*/  LOP3.LUT R73, R73, 0x1f, R70, 0xf8, !PT ;  /* 0x0000001f49497812 */ /* 0x000fe200078ef846 */
[----:B------:R-:W-:Y:S01]  /*6b30*/  VIADD R82, R79, 0xc0cafb0d ;  /* 0xc0cafb0d4f527836 */ /* 0x000fe20000000000 */
[----:B------:R-:W-:Y:S01]  /*6b40*/  LOP3.LUT R83, R80, 0x30, RZ, 0xc0, !PT ;  /* 0x0000003050537812 */ /* 0x000fe200078ec0ff */
[----:B------:R-:W1:Y:S01]  /*6b50*/  LDCU.64 UR4, c[0x0][0x3e0] ;  /* 0x00007c00ff0477ac */ /* 0x000e620008000a00 */
[----:B------:R-:W-:Y:S01]  /*6b60*/  FSEL R80, RZ, -23, P2 ;  /* 0xc1b80000ff507808 */ /* 0x000fe20001000000 */
[C---:B------:R-:W-:Y:S01]  /*6b70*/  IMAD.SHL.U32 R81, R73.reuse, 0x8, RZ ;  /* 0x0000000849517824 */ /* 0x040fe200078e00ff */
[----:B------:R-:W-:Y:S01]  /*6b80*/  LOP3.LUT R82, R82, 0xff800000, RZ, 0xc0, !PT ;  /* 0xff80000052527812 */ /* 0x000fe200078ec0ff */
[----:B------:R-:W-:Y:S01]  /*6b90*/  @P0 FMUL R178, R178, 0.25 ;  /* 0x3e800000b2b20820 */ /* 0x000fe20000400000 */
[----:B------:R-:W4:Y:S01]  /*6ba0*/  LDC.64 R140, c[0x0][0x398] ;  /* 0x0000e600ff8c7b82 */ /* 0x000f220000000a00 */
[----:B------:R-:W-:Y:S01]  /*6bb0*/  IMAD.SHL.U32 R73, R73, 0x10, RZ ;  /* 0x0000001049497824 */ /* 0x000fe200078e00ff */
[----:B------:R-:W-:Y:S01]  /*6bc0*/  LOP3.LUT R84, R81, 0xc0, RZ, 0xc0, !PT ;  /* 0x000000c051547812 */ /* 0x000fe200078ec0ff */
[----:B------:R-:W-:Y:S01]  /*6bd0*/  @!P3 FMUL R178, R178, 16777216 ;  /* 0x4b800000b2b2b820 */ /* 0x000fe20000400000 */
[----:B------:R-:W-:Y:S01]  /*6be0*/  I2FP.F32.S32 R81, R82 ;  /* 0x0000005200517245 */ /* 0x000fe20000201400 */
[----:B------:R-:W-:Y:S01]  /*6bf0*/  IMAD.IADD R82, R79, 0x1, -R82 ;  /* 0x000000014f527824 */ /* 0x000fe200078e0a52 */
[----:B------:R-:W-:Y:S01]  /*6c00*/  IADD3 R71, PT, PT, R84, UR58, R83 ;  /* 0x0000003a54477c10 */ /* 0x000fe2000fffe053 */
[----:B------:R-:W5:Y:S02]  /*6c10*/  @!P1 SYNCS.CCTL.IV [UR58+0xa800] ;  /* 0x00a80000ff0099b1 */ /* 0x000f64000800003a */
[----:B-----5:R-:W-:Y:S01]  /*6c20*/  BAR.SYNC.DEFER_BLOCKING 0x0 ;  /* 0x0000000000007b1d */ /* 0x020fe20000010000 */
[----:B------:R-:W-:Y:S01]  /*6c30*/  FFMA.FTZ R80, R81, 1.1920928955078125e-07, R80 ;  /* 0x3400000051507823 */ /* 0x000fe20000010050 */
[----:B------:R-:W-:Y:S01]  /*6c40*/  FADD R82, R82, -1 ;  /* 0xbf80000052527421 */ /* 0x000fe20000000000 */
[----:B------:R-:W-:Y:S01]  /*6c50*/  LOP3.LUT R73, R73, 0xf0, RZ, 0xc0, !PT ;  /* 0x000000f049497812 */ /* 0x000fe200078ec0ff */
[----:B-1----:R-:W-:-:S02]  /*6c60*/  UIMAD UR4, UR7, UR4, URZ ;  /* 0x00000004070472a4 */ /* 0x002fc4000f8e02ff */
[----:B------:R-:W1:Y:S02]  /*6c70*/  MUFU.RCP R81, R178 ;  /* 0x000000b200517308 */ /* 0x000e640000001000 */
[----:B------:R-:W5:Y:S01]  /*6c80*/  LDC R138, c[0x0][0x3e8] ;  /* 0x0000fa00ff8a7b82 */ /* 0x000f620000000800 */
[----:B0-2---:R-:W-:Y:S01]  /*6c90*/  LDTM.16dp32bit_t0_t15.x64 R4, tmem[UR60] ;  /* 0x0000003c000479ee */ /* 0x005fe20008b00000 */
[----:B------:R-:W0:Y:S01]  /*6ca0*/  LDTM.16dp32bit_t16_t31.x64 R4, tmem[UR60+0x40] ;  /* 0x0000403c000479ee */ /* 0x000e220008b20000 */
[----:B------:R-:W2:Y:S01]  /*6cb0*/  @!P1 SYNCS.CCTL.IV [UR58+0xa808] ;  /* 0x00a80800ff0099b1 */ /* 0x000ea2000800003a */
[----:B------:R-:W-:Y:S01]  /*6cc0*/  FSETP.NEU.AND P1, PT, R79, RZ, PT ;  /* 0x000000ff4f00720b */ /* 0x000fe20003f2d000 */
[----:B------:R-:W-:Y:S01]  /*6cd0*/  NOP ;  /* 0x0000000000007918 */ /* 0x000fe20000000000 */
[----:B-----5:R-:W-:Y:S02]  /*6ce0*/  IMAD R77, R77, R138, RZ ;  /* 0x0000008a4d4d7224 */ /* 0x020fe400078e02ff */
[----:B0-----:R-:W-:Y:S01]  /*6cf0*/  @P0 FMUL R4, R4, 0.25 ;  /* 0x3e80000004040820 */ /* 0x001fe20000400000 */
[----:B------:R-:W-:Y:S01]  /*6d00*/  @P0 FMUL R5, R5, 0.25 ;  /* 0x3e80000005050820 */ /* 0x000fe20000400000 */
        /* <DEDUP_REMOVED lines=10> */
[----:B------:R-:W-:Y:S01]  /*6db0*/  @!P3 FMUL R4, R4, 16777216 ;  /* 0x4b8000000404b820 */ /* 0x000fe20000400000 */
[----:B------:R-:W-:Y:S01]  /*6dc0*/  @!P3 FMUL R5, R5, 16777216 ;  /* 0x4b8000000505b820 */ /* 0x000fe20000400000 */
[----:B------:R-:W-:Y:S01]  /*6dd0*/  @!P3 FMUL R8, R8, 16777216 ;  /* 0x4b8000000808b820 */ /* 0x000fe20000400000 */
[----:B------:R-:W-:Y:S01]  /*6de0*/  @!P3 FMUL R9, R9, 16777216 ;  /* 0x4b8000000909b820 */ /* 0x000fe20000400000 */
[----:B------:R-:W-:Y:S01]  /*6df0*/  @!P3 FMUL R12, R12, 16777216 ;  /* 0x4b8000000c0cb820 */ /* 0x000fe20000400000 */
[----:B------:R-:W-:Y:S01]  /*6e00*/  @!P3 FMUL R13, R13, 16777216 ;  /* 0x4b8000000d0db820 */ /* 0x000fe20000400000 */
        /* <DEDUP_REMOVED lines=10> */
[----:B------:R-:W-:Y:S01]  /*6eb0*/  @P0 FMUL R34, R34, 0.25 ;  /* 0x3e80000022220820 */ /* 0x000fe20000400000 */
[----:B------:R-:W-:Y:S01]  /*6ec0*/  @P0 FMUL R35, R35, 0.25 ;  /* 0x3e80000023230820 */ /* 0x000fe20000400000 */
[----:B------:R-:W-:Y:S01]  /*6ed0*/  @!P3 FMUL R24, R24, 16777216 ;  /* 0x4b8000001818b820 */ /* 0x000fe20000400000 */
[----:B------:R-:W-:Y:S01]  /*6ee0*/  @!P3 FMUL R25, R25, 16777216 ;  /* 0x4b8000001919b820 */ /* 0x000fe20000400000 */
[C---:B-1----:R-:W-:Y:S01]  /*6ef0*/  FMUL R4, R81.reuse, R4 ;  /* 0x0000000451047220 */ /* 0x042fe20000400000 */
[C---:B------:R-:W-:Y:S01]  /*6f00*/  FMUL R5, R81.reuse, R5 ;  /* 0x0000000551057220 */ /* 0x040fe20000400000 */
[C---:B------:R-:W-:Y:S01]  /*6f10*/  FMUL R8, R81.reuse, R8 ;  /* 0x0000000851087220 */ /* 0x040fe20000400000 */
[C---:B------:R-:W-:Y:S01]  /*6f20*/  FMUL R9, R81.reuse, R9 ;  /* 0x0000000951097220 */ /* 0x040fe20000400000 */
[C---:B------:R-:W-:Y:S01]  /*6f30*/  FMUL R12, R81.reuse, R12 ;  /* 0x0000000c510c7220 */ /* 0x040fe20000400000 */
[----:B------:R-:W-:Y:S01]  /*6f40*/  FMUL R13, R81, R13 ;  /* 0x0000000d510d7220 */ /* 0x000fe20000400000 */
[----:B------:R-:W-:Y:S01]  /*6f50*/  @!P3 FMUL R6, R6, 16777216 ;  /* 0x4b8000000606b820 */ /* 0x000fe20000400000 */
[----:B------:R-:W-:Y:S01]  /*6f60*/  @!P3 FMUL R7, R7, 16777216 ;  /* 0x4b8000000707b820 */ /* 0x000fe20000400000 */
[----:B------:R-:W-:Y:S01]  /*6f70*/  @!P3 FMUL R10, R10, 16777216 ;  /* 0x4b8000000a0ab820 */ /* 0x000fe20000400000 */
[----:B------:R-:W-:Y:S01]  /*6f80*/  @!P3 FMUL R11, R11, 16777216 ;  /* 0x4b8000000b0bb820 */ /* 0x000fe20000400000 */
[----:B------:R-:W-:Y:S01]  /*6f90*/  @!P3 FMUL R14, R14, 16777216 ;  /* 0x4b8000000e0eb820 */ /* 0x000fe20000400000 */
[----:B------:R-:W-:Y:S01]  /*6fa0*/  @!P3 FMUL R15, R15, 16777216 ;  /* 0x4b8000000f0fb820 */ /* 0x000fe20000400000 */
[C---:B------:R-:W-:Y:S01]  /*6fb0*/  FMUL R20, R81.reuse, R20 ;  /* 0x0000001451147220 */ /* 0x040fe20000400000 */
[C---:B------:R-:W-:Y:S01]  /*6fc0*/  FMUL R21, R81.reuse, R21 ;  /* 0x0000001551157220 */ /* 0x040fe20000400000 */
[C---:B------:R-:W-:Y:S01]  /*6fd0*/  FMUL R22, R81.reuse, R22 ;  /* 0x0000001651167220 */ /* 0x040fe20000400000 */
[----:B------:R-:W-:Y:S01]  /*6fe0*/  FMUL R23, R81, R23 ;  /* 0x0000001751177220 */ /* 0x000fe20000400000 */
[----:B------:R-:W-:Y:S01]  /*6ff0*/  @!P3 FMUL R34, R34, 16777216 ;  /* 0x4b8000002222b820 */ /* 0x000fe20000400000 */
[----:B------:R-:W-:Y:S01]  /*7000*/  @!P3 FMUL R35, R35, 16777216 ;  /* 0x4b8000002323b820 */ /* 0x000fe20000400000 */
[C---:B------:R-:W-:Y:S01]  /*7010*/  FMUL R24, R81.reuse, R24 ;  /* 0x0000001851187220 */ /* 0x040fe20000400000 */
[----:B------:R-:W-:Y:S01]  /*7020*/  FMUL R25, R81, R25 ;  /* 0x0000001951197220 */ /* 0x000fe20000400000 */
        /* <DEDUP_REMOVED lines=8> */
[C---:B------:R-:W-:Y:S01]  /*70b0*/  FMUL R6, R81.reuse, R6 ;  /* 0x0000000651067220 */ /* 0x040fe20000400000 */
[C---:B------:R-:W-:Y:S01]  /*70c0*/  FMUL R7, R81.reuse, R7 ;  /* 0x0000000751077220 */ /* 0x040fe20000400000 */
[C---:B------:R-:W-:Y:S01]  /*70d0*/  FMUL R10, R81.reuse, R10 ;  /* 0x0000000a510a7220 */ /* 0x040fe20000400000 */
[C---:B------:R-:W-:Y:S01]  /*70e0*/  FMUL R11, R81.reuse, R11 ;  /* 0x0000000b510b7220 */ /* 0x040fe20000400000 */
[C---:B------:R-:W-:Y:S01]  /*70f0*/  FMUL R14, R81.reuse, R14 ;  /* 0x0000000e510e7220 */ /* 0x040fe20000400000 */
[----:B------:R-:W-:Y:S01]  /*7100*/  FMUL R15, R81, R15 ;  /* 0x0000000f510f7220 */ /* 0x000fe20000400000 */
[----:B------:R-:W-:Y:S01]  /*7110*/  F2FP.SATFINITE.E4M3.F32.PACK_AB_MERGE_C R4, R5, R4, RZ ;  /* 0x000000040504723e */ /* 0x000fe200048070ff */
[----:B------:R-:W-:Y:S01]  /*7120*/  @P0 FMUL R26, R26, 0.25 ;  /* 0x3e8000001a1a0820 */ /* 0x000fe20000400000 */
[----:B------:R-:W-:Y:S01]  /*7130*/  F2FP.SATFINITE.E4M3.F32.PACK_AB_MERGE_C R8, R9, R8, RZ ;  /* 0x000000080908723e */ /* 0x000fe200048070ff */
[----:B------:R-:W-:Y:S01]  /*7140*/  @P0 FMUL R27, R27, 0.25 ;  /* 0x3e8000001b1b0820 */ /* 0x000fe20000400000 */
[----:B------:R-:W-:Y:S01]  /*7150*/  F2FP.SATFINITE.E4M3.F32.PACK_AB_MERGE_C R12, R13, R12, RZ ;  /* 0x0000000c0d0c723e */ /* 0x000fe200048070ff */
[----:B------:R-:W-:Y:S01]  /*7160*/  @P0 FMUL R48, R48, 0.25 ;  /* 0x3e80000030300820 */ /* 0x000fe20000400000 */
[----:B------:R-:W-:Y:S01]  /*7170*/  @P0 FMUL R49, R49, 0.25 ;  /* 0x3e80000031310820 */ /* 0x000fe20000400000 */
[C---:B------:R-:W-:Y:S01]  /*7180*/  FMUL R34, R81.reuse, R34 ;  /* 0x0000002251227220 */ /* 0x040fe20000400000 */
[----:B------:R-:W-:Y:S01]  /*7190*/  FMUL R35, R81, R35 ;  /* 0x0000002351237220 */ /* 0x000fe20000400000 */
[----:B------:R-:W-:Y:S01]  /*71a0*/  F2FP.SATFINITE.E4M3.F32.PACK_AB_MERGE_C R20, R21, R20, RZ ;  /* 0x000000141514723e */ /* 0x000fe200048070ff */
[----:B------:R-:W-:Y:S01]  /*71b0*/  @!P3 FMUL R28, R28, 16777216 ;  /* 0x4b8000001c1cb820 */ /* 0x000fe20000400000 */
[----:B------:R-:W-:Y:S01]  /*71c0*/  F2FP.SATFINITE.E4M3.F32.PACK_AB_MERGE_C R22, R23, R22, RZ ;  /* 0x000000161716723e */ /* 0x000fe200048070ff */
[----:B------:R-:W-:Y:S01]  /*71d0*/  @!P3 FMUL R29, R29, 16777216 ;  /* 0x4b8000001d1db820 */ /* 0x000fe20000400000 */
[----:B------:R-:W-:Y:S01]  /*71e0*/  @!P3 FMUL R36, R36, 16777216 ;  /* 0x4b8000002424b820 */ /* 0x000fe20000400000 */
[----:B------:R-:W-:Y:S01]  /*71f0*/  @!P3 FMUL R37, R37, 16777216 ;  /* 0x4b8000002525b820 */ /* 0x000fe20000400000 */
[----:B------:R-:W-:Y:S01]  /*7200*/  @!P3 FMUL R40, R40, 16777216 ;  /* 0x4b8000002828b820 */ /* 0x000fe20000400000 */
[----:B------:R-:W-:Y:S01]  /*7210*/  @!P3 FMUL R41, R41, 16777216 ;  /* 0x4b8000002929b820 */ /* 0x000fe20000400000 */
[----:B------:R-:W-:Y:S01]  /*7220*/  @!P3 FMUL R44, R44, 16777216 ;  /* 0x4b8000002c2cb820 */ /* 0x000fe20000400000 */
[----:B------:R-:W-:Y:S01]  /*7230*/  @!P3 FMUL R45, R45, 16777216 ;  /* 0x4b8000002d2db820 */ /* 0x000fe20000400000 */
[----:B------:R-:W-:Y:S01]  /*7240*/  F2FP.SATFINITE.E4M3.F32.PACK_AB_MERGE_C R24, R25, R24, RZ ;  /* 0x000000181918723e */ /* 0x000fe200048070ff */
[----:B------:R-:W-:Y:S01]  /*7250*/  @P0 FMUL R30, R30, 0.25 ;  /* 0x3e8000001e1e0820 */ /* 0x000fe20000400000 */
[----:B------:R-:W-:Y:S01]  /*7260*/  LOP3.LUT R21, R4, 0xffff, RZ, 0xc0, !PT ;  /* 0x0000ffff04157812 */ /* 0x000fe200078ec0ff */
[----:B------:R-:W-:Y:S01]  /*7270*/  @P0 FMUL R31, R31, 0.25 ;  /* 0x3e8000001f1f0820 */ /* 0x000fe20000400000 */
[----:B------:R-:W-:Y:S01]  /*7280*/  LOP3.LUT R84, R8, 0xffff, RZ, 0xc0, !PT ;  /* 0x0000ffff08547812 */ /* 0x000fe200078ec0ff */
[----:B------:R-:W-:Y:S01]  /*7290*/  @P0 FMUL R38, R38, 0.25 ;  /* 0x3e80000026260820 */ /* 0x000fe20000400000 */
[----:B------:R-:W-:Y:S01]  /*72a0*/  LOP3.LUT R23, R12, 0xffff, RZ, 0xc0, !PT ;  /* 0x0000ffff0c177812 */ /* 0x000fe200078ec0ff */
[----:B------:R-:W-:Y:S01]  /*72b0*/  @P0 FMUL R39, R39, 0.25 ;  /* 0x3e80000027270820 */ /* 0x000fe20000400000 */
[----:B------:R-:W-:Y:S01]  /*72c0*/  F2FP.SATFINITE.E4M3.F32.PACK_AB_MERGE_C R6, R7, R6, RZ ;  /* 0x000000060706723e */ /* 0x000fe200048070ff */
[----:B------:R-:W-:Y:S01]  /*72d0*/  @P0 FMUL R42, R42, 0.25 ;  /* 0x3e8000002a2a0820 */ /* 0x000fe20000400000 */
[----:B------:R-:W-:Y:S01]  /*72e0*/  F2FP.SATFINITE.E4M3.F32.PACK_AB_MERGE_C R10, R11, R10, RZ ;  /* 0x0000000a0b0a723e */ /* 0x000fe200048070ff */
[----:B------:R-:W-:Y:S01]  /*72f0*/  @P0 FMUL R43, R43, 0.25 ;  /* 0x3e8000002b2b0820 */ /* 0x000fe20000400000 */
[----:B------:R-:W-:Y:S01]  /*7300*/  F2FP.SATFINITE.E4M3.F32.PACK_AB_MERGE_C R14, R15, R14, RZ ;  /* 0x0000000e0f0e723e */ /* 0x000fe200048070ff */
[----:B------:R-:W-:Y:S01]  /*7310*/  @P0 FMUL R46, R46, 0.25 ;  /* 0x3e8000002e2e0820 */ /* 0x000fe20000400000 */
[----:B------:R-:W-:Y:S01]  /*7320*/  @P0 FMUL R47, R47, 0.25 ;  /* 0x3e8000002f2f0820 */ /* 0x000fe20000400000 */
[----:B------:R-:W-:Y:S01]  /*7330*/  @!P3 FMUL R26, R26, 16777216 ;  /* 0x4b8000001a1ab820 */ /* 0x000fe20000400000 */
[----:B------:R-:W-:Y:S01]  /*7340*/  @!P3 FMUL R27, R27, 16777216 ;  /* 0x4b8000001b1bb820 */ /* 0x000fe20000400000 */
[----:B------:R-:W-:Y:S01]  /*7350*/  @!P3 FMUL R48, R48, 16777216 ;  /* 0x4b8000003030b820 */ /* 0x000fe20000400000 */
[----:B------:R-:W-:Y:S01]  /*7360*/  @!P3 FMUL R49, R49, 16777216 ;  /* 0x4b8000003131b820 */ /* 0x000fe20000400000 */
        /* <DEDUP_REMOVED lines=10> */
[----:B------:R-:W-:Y:S01]  /*7410*/  LOP3.LUT R86, R24, 0xffff, RZ, 0xc0, !PT ;  /* 0x0000ffff18567812 */ /* 0x000fe200078ec0ff */
[----:B------:R-:W-:Y:S01]  /*7420*/  @P0 FMUL R51, R51, 0.25 ;  /* 0x3e80000033330820 */ /* 0x000fe20000400000 */
[----:B------:R-:W-:Y:S01]  /*7430*/  PRMT R5, R23, 0x3340, R0 ;  /* 0x0000334017057816 */ /* 0x000fe20000000000 */
[----:B------:R-:W-:Y:S01]  /*7440*/  @P0 FMUL R52, R52, 0.25 ;  /* 0x3e80000034340820 */ /* 0x000fe20000400000 */
[----:B------:R-:W-:Y:S01]  /*7450*/  PRMT R4, R21, 0x3340, R84 ;  /* 0x0000334015047816 */ /* 0x000fe20000000054 */
[----:B------:R-:W-:Y:S01]  /*7460*/  @P0 FMUL R53, R53, 0.25 ;  /* 0x3e80000035350820 */ /* 0x000fe20000400000 */
[----:B------:R-:W-:Y:S01]  /*7470*/  @P0 FMUL R56, R56, 0.25 ;  /* 0x3e80000038380820 */ /* 0x000fe20000400000 */
[----:B------:R-:W-:Y:S01]  /*7480*/  @P0 FMUL R57, R57, 0.25 ;  /* 0x3e80000039390820 */ /* 0x000fe20000400000 */
[----:B------:R-:W-:Y:S01]  /*7490*/  @P0 FMUL R60, R60, 0.25 ;  /* 0x3e8000003c3c0820 */ /* 0x000fe20000400000 */
[----:B------:R-:W-:Y:S01]  /*74a0*/  @P0 FMUL R61, R61, 0.25 ;  /* 0x3e8000003d3d0820 */ /* 0x000fe20000400000 */
[----:B------:R-:W-:Y:S01]  /*74b0*/  @!P3 FMUL R30, R30, 16777216 ;  /* 0x4b8000001e1eb820 */ /* 0x000fe20000400000 */
[----:B------:R-:W-:Y:S01]  /*74c0*/  @!P3 FMUL R31, R31, 16777216 ;  /* 0x4b8000001f1fb820 */ /* 0x000fe20000400000 */
[----:B------:R-:W-:Y:S01]  /*74d0*/  LOP3.LUT R24, R6, 0xffff, RZ, 0xc0, !PT ;  /* 0x0000ffff06187812 */ /* 0x000fe200078ec0ff */
[----:B------:R-:W-:Y:S01]  /*74e0*/  @!P3 FMUL R38, R38, 16777216 ;  /* 0x4b8000002626b820 */ /* 0x000fe20000400000 */
[----:B------:R-:W-:Y:S01]  /*74f0*/  LOP3.LUT R25, R10, 0xffff, RZ, 0xc0, !PT ;  /* 0x0000ffff0a197812 */ /* 0x000fe200078ec0ff */
[----:B------:R-:W-:Y:S01]  /*7500*/  @!P3 FMUL R39, R39, 16777216 ;  /* 0x4b8000002727b820 */ /* 0x000fe20000400000 */
[----:B------:R-:W-:Y:S01]  /*7510*/  LOP3.LUT R35, R14, 0xffff, RZ, 0xc0, !PT ;  /* 0x0000ffff0e237812 */ /* 0x000fe200078ec0ff */
        /* <DEDUP_REMOVED lines=8> */
[----:B------:R-:W-:Y:S01]  /*75a0*/  PRMT R11, R4, 0x5410, R5 ;  /* 0x00005410040b7816 */ /* 0x000fe20000000005 */
[----:B------:R-:W-:Y:S01]  /*75b0*/  @!P3 FMUL R50, R50, 16777216 ;  /* 0x4b8000003232b820 */ /* 0x000fe20000400000 */
[----:B------:R-:W-:Y:S01]  /*75c0*/  @!P3 FMUL R51, R51, 16777216 ;  /* 0x4b8000003333b820 */ /* 0x000fe20000400000 */
[----:B------:R-:W-:Y:S01]  /*75d0*/  @!P3 FMUL R52, R52, 16777216 ;  /* 0x4b8000003434b820 */ /* 0x000fe20000400000 */
[----:B------:R-:W-:Y:S01]  /*75e0*/  @!P3 FMUL R53, R53, 16777216 ;  /* 0x4b8000003535b820 */ /* 0x000fe20000400000 */
[----:B------:R-:W-:Y:S01]  /*75f0*/  @!P3 FMUL R56, R56, 16777216 ;  /* 0x4b8000003838b820 */ /* 0x000fe20000400000 */
[----:B------:R-:W-:Y:S01]  /*7600*/  @!P3 FMUL R57, R57, 16777216 ;  /* 0x4b8000003939b820 */ /* 0x000fe20000400000 */
[----:B------:R-:W-:Y:S01]  /*7610*/  @!P3 FMUL R60, R60, 16777216 ;  /* 0x4b8000003c3cb820 */ /* 0x000fe20000400000 */
[----:B------:R-:W-:Y:S01]  /*7620*/  @!P3 FMUL R61, R61, 16777216 ;  /* 0x4b8000003d3db820 */ /* 0x000fe20000400000 */
[C---:B------:R-:W-:Y:S01]  /*7630*/  FMUL R30, R81.reuse, R30 ;  /* 0x0000001e511e7220 */ /* 0x040fe20000400000 */
[----:B------:R-:W-:Y:S01]  /*7640*/  FMUL R31, R81, R31 ;  /* 0x0000001f511f7220 */ /* 0x000fe20000400000 */
[----:B------:R-:W-:Y:S01]  /*7650*/  F2FP.SATFINITE.E4M3.F32.PACK_AB_MERGE_C R28, R29, R28, RZ ;  /* 0x0000001c1d1c723e */ /* 0x000fe200048070ff */
[----:B------:R-:W-:Y:S01]  /*7660*/  FMUL R38, R81, R38 ;  /* 0x0000002651267220 */ /* 0x000fe20000400000 */
[----:B------:R-:W-:Y:S01]  /*7670*/  F2FP.SATFINITE.E4M3.F32.PACK_AB_MERGE_C R36, R37, R36, RZ ;  /* 0x000000242524723e */ /* 0x000fe200048070ff */
[----:B------:R-:W-:Y:S01]  /*7680*/  FMUL R39, R81, R39 ;  /* 0x0000002751277220 */ /* 0x000fe20000400000 */
[----:B------:R-:W-:Y:S01]  /*7690*/  F2FP.SATFINITE.E4M3.F32.PACK_AB_MERGE_C R40, R41, R40, RZ ;  /* 0x000000282928723e */ /* 0x000fe200048070ff */
[----:B------:R-:W-:Y:S01]  /*76a0*/  FMUL R42, R81, R42 ;  /* 0x0000002a512a7220 */ /* 0x000fe20000400000 */
[----:B------:R-:W-:Y:S01]  /*76b0*/  F2FP.SATFINITE.E4M3.F32.PACK_AB_MERGE_C R44, R45, R44, RZ ;  /* 0x0000002c2d2c723e */ /* 0x000fe200048070ff */
[----:B------:R-:W-:Y:S01]  /*76c0*/  FMUL R43, R81, R43 ;  /* 0x0000002b512b7220 */ /* 0x000fe20000400000 */
[----:B------:R-:W-:Y:S01]  /*76d0*/  PRMT R5, R35, 0x3340, R0 ;  /* 0x0000334023057816 */ /* 0x000fe20000000000 */
[C---:B------:R-:W-:Y:S01]  /*76e0*/  FMUL R46, R81.reuse, R46 ;  /* 0x0000002e512e7220 */ /* 0x040fe20000400000 */
[----:B------:R-:W-:Y:S01]  /*76f0*/  PRMT R4, R24, 0x3340, R25 ;  /* 0x0000334018047816 */ /* 0x000fe20000000019 */
[----:B------:R-:W-:Y:S01]  /*7700*/  FMUL R47, R81, R47 ;  /* 0x0000002f512f7220 */ /* 0x000fe20000400000 */
[----:B------:R-:W-:Y:S01]  /*7710*/  @P0 FMUL R16, R16, 0.25 ;  /* 0x3e80000010100820 */ /* 0x000fe20000400000 */
[----:B------:R-:W-:Y:S01]  /*7720*/  @P0 FMUL R17, R17, 0.25 ;  /* 0x3e80000011110820 */ /* 0x000fe20000400000 */
[----:B------:R-:W-:Y:S01]  /*7730*/  F2FP.SATFINITE.E4M3.F32.PACK_AB_MERGE_C R26, R27, R26, RZ ;  /* 0x0000001a1b1a723e */ /* 0x000fe200048070ff */
[----:B------:R-:W-:Y:S01]  /*7740*/  FMUL R50, R81, R50 ;  /* 0x0000003251327220 */ /* 0x000fe20000400000 */
[----:B------:R-:W-:Y:S01]  /*7750*/  F2FP.SATFINITE.E4M3.F32.PACK_AB_MERGE_C R48, R49, R48, RZ ;  /* 0x000000303130723e */ /* 0x000fe200048070ff */
[C---:B------:R-:W-:Y:S01]  /*7760*/  FMUL R51, R81.reuse, R51 ;  /* 0x0000003351337220 */ /* 0x040fe20000400000 */
[C---:B------:R-:W-:Y:S01]  /*7770*/  FMUL R52, R81.reuse, R52 ;  /* 0x0000003451347220 */ /* 0x040fe20000400000 */
[C---:B------:R-:W-:Y:S01]  /*7780*/  FMUL R53, R81.reuse, R53 ;  /* 0x0000003551357220 */ /* 0x040fe20000400000 */
[C---:B------:R-:W-:Y:S01]  /*7790*/  FMUL R56, R81.reuse, R56 ;  /* 0x0000003851387220 */ /* 0x040fe20000400000 */
[C---:B------:R-:W-:Y:S01]  /*77a0*/  FMUL R57, R81.reuse, R57 ;  /* 0x0000003951397220 */ /* 0x040fe20000400000 */
[C---:B------:R-:W-:Y:S01]  /*77b0*/  FMUL R60, R81.reuse, R60 ;  /* 0x0000003c513c7220 */ /* 0x040fe20000400000 */
[----:B------:R-:W-:Y:S01]  /*77c0*/  FMUL R61, R81, R61 ;  /* 0x0000003d513d7220 */ /* 0x000fe20000400000 */
[----:B------:R-:W-:Y:S01]  /*77d0*/  LOP3.LUT R37, R20, 0xffff, RZ, 0xc0, !PT ;  /* 0x0000ffff14257812 */ /* 0x000fe200078ec0ff */
[----:B------:R-:W-:Y:S01]  /*77e0*/  @P0 FMUL R54, R54, 0.25 ;  /* 0x3e80000036360820 */ /* 0x000fe20000400000 */
        /* <DEDUP_REMOVED lines=8> */
[----:B------:R-:W-:Y:S01]  /*7870*/  PRMT R27, R4, 0x5410, R5 ;  /* 0x00005410041b7816 */ /* 0x000fe20000000005 */
[----:B------:R-:W-:Y:S01]  /*7880*/  @P0 FMUL R63, R63, 0.25 ;  /* 0x3e8000003f3f0820 */ /* 0x000fe20000400000 */
[----:B------:R-:W-:Y:S01]  /*7890*/  F2FP.SATFINITE.E4M3.F32.PACK_AB_MERGE_C R30, R31, R30, RZ ;  /* 0x0000001e1f1e723e */ /* 0x000fe200048070ff */
[----:B------:R-:W-:Y:S01]  /*78a0*/  @!P3 FMUL R16, R16, 16777216 ;  /* 0x4b8000001010b820 */ /* 0x000fe20000400000 */
[----:B------:R-:W-:Y:S01]  /*78b0*/  SHF.R.U32.HI R4, RZ, 0x8, R21 ;  /* 0x00000008ff047819 */ /* 0x000fe20000011615 */
[----:B------:R-:W-:Y:S01]  /*78c0*/  @!P3 FMUL R17, R17, 16777216 ;  /* 0x4b8000001111b820 */ /* 0x000fe20000400000 */
[----:B------:R-:W-:Y:S01]  /*78d0*/  SHF.R.U32.HI R5, RZ, 0x8, R84 ;  /* 0x00000008ff057819 */ /* 0x000fe20000011654 */
[----:B------:R-:W-:Y:S01]  /*78e0*/  @!P3 FMUL R54, R54, 16777216 ;  /* 0x4b8000003636b820 */ /* 0x000fe20000400000 */
[----:B------:R-:W-:Y:S01]  /*78f0*/  F2FP.SATFINITE.E4M3.F32.PACK_AB_MERGE_C R38, R39, R38, RZ ;  /* 0x000000262726723e */ /* 0x000fe200048070ff */
[----:B------:R-:W-:Y:S01]  /*7900*/  @!P3 FMUL R55, R55, 16777216 ;  /* 0x4b8000003737b820 */ /* 0x000fe20000400000 */
[----:B------:R-:W-:Y:S01]  /*7910*/  F2FP.SATFINITE.E4M3.F32.PACK_AB_MERGE_C R42, R43, R42, RZ ;  /* 0x0000002a2b2a723e */ /* 0x000fe200048070ff */
[----:B------:R-:W-:Y:S01]  /*7920*/  @!P3 FMUL R58, R58, 16777216 ;  /* 0x4b8000003a3ab820 */ /* 0x000fe20000400000 */
[----:B------:R-:W-:Y:S01]  /*7930*/  F2FP.SATFINITE.E4M3.F32.PACK_AB_MERGE_C R46, R47, R46, RZ ;  /* 0x0000002e2f2e723e */ /* 0x000fe200048070ff */
[----:B------:R-:W-:Y:S01]  /*7940*/  @!P3 FMUL R59, R59, 16777216 ;  /* 0x4b8000003b3bb820 */ /* 0x000fe20000400000 */
[--C-:B------:R-:W-:Y:S01]  /*7950*/  PRMT R8, R41, 0x3340, R0.reuse ;  /* 0x0000334029087816 */ /* 0x100fe20000000000 */
[----:B------:R-:W-:Y:S01]  /*7960*/  @!P3 FMUL R62, R62, 16777216 ;  /* 0x4b8000003e3eb820 */ /* 0x000fe20000400000 */
[----:B------:R-:W-:Y:S01]  /*7970*/  PRMT R12, R49, 0x3340, R0 ;  /* 0x00003340310c7816 */ /* 0x000fe20000000000 */
[----:B------:R-:W-:Y:S01]  /*7980*/  @!P3 FMUL R63, R63, 16777216 ;  /* 0x4b8000003f3fb820 */ /* 0x000fe20000400000 */
[----:B------:R-:W-:Y:S01]  /*7990*/  PRMT R7, R37, 0x3340, R86 ;  /* 0x0000334025077816 */ /* 0x000fe20000000056 */
[C---:B------:R-:W-:Y:S01]  /*79a0*/  FMUL R16, R81.reuse, R16 ;  /* 0x0000001051107220 */ /* 0x040fe20000400000 */
[----:B------:R-:W-:Y:S01]  /*79b0*/  PRMT R9, R36, 0x3340, R45 ;  /* 0x0000334024097816 */ /* 0x000fe2000000002d */
[----:B------:R-:W-:Y:S01]  /*79c0*/  FMUL R17, R81, R17 ;  /* 0x0000001151117220 */ /* 0x000fe20000400000 */
[----:B------:R-:W-:Y:S01]  /*79d0*/  F2FP.SATFINITE.E4M3.F32.PACK_AB_MERGE_C R50, R51, R50, RZ ;  /* 0x000000323332723e */ /* 0x000fe200048070ff */
[----:B------:R-:W-:Y:S01]  /*79e0*/  @P0 FMUL R18, R18, 0.25 ;  /* 0x3e80000012120820 */ /* 0x000fe20000400000 */
[----:B------:R-:W-:Y:S01]  /*79f0*/  F2FP.SATFINITE.E4M3.F32.PACK_AB_MERGE_C R52, R53, R52, RZ ;  /* 0x000000343534723e */ /* 0x000fe200048070ff */
[----:B------:R-:W-:Y:S01]  /*7a00*/  @P0 FMUL R19, R19, 0.25 ;  /* 0x3e80000013130820 */ /* 0x000fe20000400000 */
[----:B------:R-:W-:Y:S01]  /*7a10*/  F2FP.SATFINITE.E4M3.F32.PACK_AB_MERGE_C R56, R57, R56, RZ ;  /* 0x000000383938723e */ /* 0x000fe200048070ff */
[----:B------:R-:W-:Y:S01]  /*7a20*/  FMUL R54, R81, R54 ;  /* 0x0000003651367220 */ /* 0x000fe20000400000 */
[----:B------:R-:W-:Y:S01]  /*7a30*/  F2FP.SATFINITE.E4M3.F32.PACK_AB_MERGE_C R60, R61, R60, RZ ;  /* 0x0000003c3d3c723e */ /* 0x000fe200048070ff */
[C---:B------:R-:W-:Y:S01]  /*7a40*/  FMUL R55, R81.reuse, R55 ;  /* 0x0000003751377220 */ /* 0x040fe20000400000 */
[----:B------:R-:W-:Y:S01]  /*7a50*/  LOP3.LUT R28, R22, 0xffff, RZ, 0xc0, !PT ;  /* 0x0000ffff161c7812 */ /* 0x000fe200078ec0ff */
[C---:B------:R-:W-:Y:S01]  /*7a60*/  FMUL R58, R81.reuse, R58 ;  /* 0x0000003a513a7220 */ /* 0x040fe20000400000 */
[----:B------:R-:W-:Y:S01]  /*7a70*/  LOP3.LUT R39, R26, 0xffff, RZ, 0xc0, !PT ;  /* 0x0000ffff1a277812 */ /* 0x000fe200078ec0ff */
[C---:B------:R-:W-:Y:S01]  /*7a80*/  FMUL R59, R81.reuse, R59 ;  /* 0x0000003b513b7220 */ /* 0x040fe20000400000 */
[----:B------:R-:W-:Y:S01]  /*7a90*/  LOP3.LUT R43, R30, 0xffff, RZ, 0xc0, !PT ;  /* 0x0000ffff1e2b7812 */ /* 0x000fe200078ec0ff */
[C---:B------:R-:W-:Y:S01]  /*7aa0*/  FMUL R62, R81.reuse, R62 ;  /* 0x0000003e513e7220 */ /* 0x040fe20000400000 */
[----:B------:R-:W-:Y:S01]  /*7ab0*/  LOP3.LUT R4, R4, 0xffff, RZ, 0xc0, !PT ;  /* 0x0000ffff04047812 */ /* 0x000fe200078ec0ff */
[----:B------:R-:W-:Y:S01]  /*7ac0*/  FMUL R63, R81, R63 ;  /* 0x0000003f513f7220 */ /* 0x000fe20000400000 */
[----:B------:R-:W-:Y:S01]  /*7ad0*/  LOP3.LUT R5, R5, 0xffff, RZ, 0xc0, !PT ;  /* 0x0000ffff05057812 */ /* 0x000fe200078ec0ff */
[----:B------:R-:W-:Y:S01]  /*7ae0*/  @P0 FMUL R32, R32, 0.25 ;  /* 0x3e80000020200820 */ /* 0x000fe20000400000 */
[----:B------:R-:W-:Y:S01]  /*7af0*/  LOP3.LUT R38, R38, 0xffff, RZ, 0xc0, !PT ;  /* 0x0000ffff26267812 */ /* 0x000fe200078ec0ff */
[----:B------:R-:W-:Y:S01]  /*7b00*/  @P0 FMUL R33, R33, 0.25 ;  /* 0x3e80000021210820 */ /* 0x000fe20000400000 */
[----:B------:R-:W-:Y:S01]  /*7b10*/  LOP3.LUT R47, R42, 0xffff, RZ, 0xc0, !PT ;  /* 0x0000ffff2a2f7812 */ /* 0x000fe200078ec0ff */
[----:B------:R-:W-:Y:S01]  /*7b20*/  @!P3 FMUL R18, R18, 16777216 ;  /* 0x4b8000001212b820 */ /* 0x000fe20000400000 */
[----:B------:R-:W-:Y:S01]  /*7b30*/  LOP3.LUT R51, R46, 0xffff, RZ, 0xc0, !PT ;  /* 0x0000ffff2e337812 */ /* 0x000fe200078ec0ff */
[----:B------:R-:W-:Y:S01]  /*7b40*/  @!P3 FMUL R19, R19, 16777216 ;  /* 0x4b8000001313b820 */ /* 0x000fe20000400000 */
[----:B------:R-:W-:Y:S01]  /*7b50*/  PRMT R13, R7, 0x5410, R8 ;  /* 0x00005410070d7816 */ /* 0x000fe20000000008 */
[----:B------:R-:W-:Y:S01]  /*7b60*/  @!P3 FMUL R32, R32, 16777216 ;  /* 0x4b8000002020b820 */ /* 0x000fe20000400000 */
[----:B------:R-:W-:Y:S01]  /*7b70*/  PRMT R15, R9, 0x5410, R12 ;  /* 0x00005410090f7816 */ /* 0x000fe2000000000c */
[----:B------:R-:W-:Y:S01]  /*7b80*/  @!P3 FMUL R33, R33, 16777216 ;  /* 0x4b8000002121b820 */ /* 0x000fe20000400000 */
[----:B------:R-:W-:Y:S01]  /*7b90*/  LOP3.LUT R52, R52, 0xffff, RZ, 0xc0, !PT ;  /* 0x0000ffff34347812 */ /* 0x000fe200078ec0ff */
[C---:B------:R-:W-:Y:S01]  /*7ba0*/  FMUL R18, R81.reuse, R18 ;  /* 0x0000001251127220 */ /* 0x040fe20000400000 */
[----:B------:R-:W-:Y:S01]  /*7bb0*/  LOP3.LUT R53, R56, 0xffff, RZ, 0xc0, !PT ;  /* 0x0000ffff38357812 */ /* 0x000fe200078ec0ff */
[C---:B------:R-:W-:Y:S01]  /*7bc0*/  FMUL R19, R81.reuse, R19 ;  /* 0x0000001351137220 */ /* 0x040fe20000400000 */
[----:B------:R-:W-:Y:S01]  /*7bd0*/  LOP3.LUT R57, R60, 0xffff, RZ, 0xc0, !PT ;  /* 0x0000ffff3c397812 */ /* 0x000fe200078ec0ff */
[----:B------:R-:W-:Y:S01]  /*7be0*/  FMUL R32, R81, R32 ;  /* 0x0000002051207220 */ /* 0x000fe20000400000 */
[--C-:B------:R-:W-:Y:S01]  /*7bf0*/  PRMT R7, R43, 0x3340, R0.reuse ;  /* 0x000033402b077816 */ /* 0x100fe20000000000 */
[----:B------:R-:W-:Y:S01]  /*7c00*/  FMUL R33, R81, R33 ;  /* 0x0000002151217220 */ /* 0x000fe20000400000 */
[----:B------:R-:W-:Y:S01]  /*7c10*/  PRMT R6, R28, 0x3340, R39 ;  /* 0x000033401c067816 */ /* 0x000fe20000000027 */
[----:B------:R-:W-:Y:S01]  /*7c20*/  @P0 FMUL R64, R64, 0.25 ;  /* 0x3e80000040400820 */ /* 0x000fe20000400000 */
[----:B------:R-:W-:Y:S01]  /*7c30*/  PRMT R12, R4, 0x3340, R5 ;  /* 0x00003340040c7816 */ /* 0x000fe20000000005 */
[----:B------:R-:W-:Y:S01]  /*7c40*/  @P0 FMUL R65, R65, 0.25 ;  /* 0x3e80000041410820 */ /* 0x000fe20000400000 */
[----:B------:R-:W-:Y:S01]  /*7c50*/  PRMT R9, R51, 0x3340, R0 ;  /* 0x0000334033097816 */ /* 0x000fe20000000000 */
[----:B------:R-:W-:Y:S01]  /*7c60*/  @P0 FMUL R66, R66, 0.25 ;  /* 0x3e80000042420820 */ /* 0x000fe20000400000 */
[----:B------:R-:W-:Y:S01]  /*7c70*/  PRMT R8, R38, 0x3340, R47 ;  /* 0x0000334026087816 */ /* 0x000fe2000000002f */
[----:B------:R-:W-:Y:S01]  /*7c80*/  @P0 FMUL R67, R67, 0.25 ;  /* 0x3e80000043430820 */ /* 0x000fe20000400000 */
[----:B------:R-:W-:Y:S01]  /*7c90*/  SHF.R.U32.HI R4, RZ, 0x8, R36 ;  /* 0x00000008ff047819 */ /* 0x000fe20000011624 */
[----:B------:R-:W-:Y:S01]  /*7ca0*/  @!P3 FMUL R64, R64, 16777216 ;  /* 0x4b8000004040b820 */ /* 0x000fe20000400000 */
[----:B------:R-:W-:Y:S01]  /*7cb0*/  SHF.R.U32.HI R5, RZ, 0x8, R45 ;  /* 0x00000008ff057819 */ /* 0x000fe2000001162d */
[----:B------:R-:W-:Y:S01]  /*7cc0*/  @!P3 FMUL R65, R65, 16777216 ;  /* 0x4b8000004141b820 */ /* 0x000fe20000400000 */
[----:B------:R-:W-:Y:S01]  /*7cd0*/  F2FP.SATFINITE.E4M3.F32.PACK_AB_MERGE_C R16, R17, R16, RZ ;  /* 0x000000101110723e */ /* 0x000fe200048070ff */
[----:B------:R-:W-:Y:S01]  /*7ce0*/  FMUL R64, R81, R64 ;  /* 0x0000004051407220 */ /* 0x000fe20000400000 */
[----:B------:R-:W-:Y:S01]  /*7cf0*/  PRMT R20, R57, 0x3340, R0 ;  /* 0x0000334039147816 */ /* 0x000fe20000000000 */
[----:B------:R-:W-:Y:S01]  /*7d00*/  FMUL R65, R81, R65 ;  /* 0x0000004151417220 */ /* 0x000fe20000400000 */
[----:B------:R-:W-:Y:S01]  /*7d10*/  PRMT R17, R52, 0x3340, R53 ;  /* 0x0000334034117816 */ /* 0x000fe20000000035 */
[----:B------:R-:W-:Y:S01]  /*7d20*/  @!P3 FMUL R66, R66, 16777216 ;  /* 0x4b8000004242b820 */ /* 0x000fe20000400000 */
[----:B------:R-:W-:Y:S01]  /*7d30*/  PRMT R29, R6, 0x5410, R7 ;  /* 0x00005410061d7816 */ /* 0x000fe20000000007 */
[----:B------:R-:W-:Y:S01]  /*7d40*/  @!P3 FMUL R67, R67, 16777216 ;  /* 0x4b8000004343b820 */ /* 0x000fe20000400000 */
[----:B------:R-:W-:Y:S01]  /*7d50*/  F2FP.SATFINITE.E4M3.F32.PACK_AB_MERGE_C R54, R55, R54, RZ ;  /* 0x000000363736723e */ /* 0x000fe200048070ff */
[----:B------:R-:W-:Y:S01]  /*7d60*/  FMUL R66, R81, R66 ;  /* 0x0000004251427220 */ /* 0x000fe20000400000 */
[----:B------:R-:W-:Y:S01]  /*7d70*/  F2FP.SATFINITE.E4M3.F32.PACK_AB_MERGE_C R58, R59, R58, RZ ;  /* 0x0000003a3b3a723e */ /* 0x000fe200048070ff */
[----:B------:R-:W-:Y:S01]  /*7d80*/  FMUL R67, R81, R67 ;  /* 0x0000004351437220 */ /* 0x000fe20000400000 */
[----:B------:R-:W-:Y:S01]  /*7d90*/  F2FP.SATFINITE.E4M3.F32.PACK_AB_MERGE_C R62, R63, R62, RZ ;  /* 0x0000003e3f3e723e */ /* 0x000fe200048070ff */
[-C--:B------:R-:W-:Y:S01]  /*7da0*/  IMAD R76, R76, R138.reuse, RZ ;  /* 0x0000008a4c4c7224 */ /* 0x080fe200078e02ff */
[----:B------:R-:W-:Y:S01]  /*7db0*/  PRMT R31, R8, 0x5410, R9 ;  /* 0x00005410081f7816 */ /* 0x000fe20000000009 */
[-C--:B------:R-:W-:Y:S01]  /*7dc0*/  IMAD R74, R74, R138.reuse, RZ ;  /* 0x0000008a4a4a7224 */ /* 0x080fe200078e02ff */
[----:B------:R-:W-:Y:S01]  /*7dd0*/  SHF.R.U32.HI R7, RZ, 0x8, R37 ;  /* 0x00000008ff077819 */ /* 0x000fe20000011625 */
[----:B------:R-:W-:Y:S01]  /*7de0*/  IMAD.MOV.U32 R37, RZ, RZ, 0x3dc6b27f ;  /* 0x3dc6b27fff257424 */ /* 0x000fe200078e00ff */
[----:B------:R-:W-:Y:S01]  /*7df0*/  LOP3.LUT R4, R4, 0xffff, RZ, 0xc0, !PT ;  /* 0x0000ffff04047812 */ /* 0x000fe200078ec0ff */
[----:B------:R-:W-:Y:S01]  /*7e00*/  IMAD R75, R75, R138, RZ ;  /* 0x0000008a4b4b7224 */ /* 0x000fe200078e02ff */
[----:B------:R-:W-:-:S02]  /*7e10*/  LOP3.LUT R5, R5, 0xffff, RZ, 0xc0, !PT ;  /* 0x0000ffff05057812 */ /* 0x000fc400078ec0ff */
[----:B------:R-:W-:Y:S02]  /*7e20*/  SHF.R.U32.HI R8, RZ, 0x8, R86 ;  /* 0x00000008ff087819 */ /* 0x000fe40000011656 */
[----:B------:R-:W-:Y:S02]  /*7e30*/  PRMT R17, R17, 0x5410, R20 ;  /* 0x0000541011117816 */ /* 0x000fe40000000014 */
[----:B------:R-:W-:Y:S02]  /*7e40*/  LOP3.LUT R54, R54, 0xffff, RZ, 0xc0, !PT ;  /* 0x0000ffff36367812 */ /* 0x000fe400078ec0ff */
[----:B------:R-:W-:Y:S02]  /*7e50*/  LOP3.LUT R55, R58, 0xffff, RZ, 0xc0, !PT ;  /* 0x0000ffff3a377812 */ /* 0x000fe400078ec0ff */
[----:B------:R-:W-:Y:S02]  /*7e60*/  LOP3.LUT R59, R62, 0xffff, RZ, 0xc0, !PT ;  /* 0x0000ffff3e3b7812 */ /* 0x000fe400078ec0ff */
[----:B------:R-:W-:Y:S01]  /*7e70*/  PRMT R20, R4, 0x3340, R5 ;  /* 0x0000334004147816 */ /* 0x000fe20000000005 */
[----:B------:R-:W-:Y:S01]  /*7e80*/  FFMA.FTZ R5, R82, R37, -0.16845393180847167969 ;  /* 0xbe2c7f3052057423 */ /* 0x000fe20000010025 */
[----:B------:R-:W-:-:S02]  /*7e90*/  SHF.R.U32.HI R6, RZ, 0x8, R23 ;  /* 0x00000008ff067819 */ /* 0x000fc40000011617 */
[----:B------:R-:W-:Y:S01]  /*7ea0*/  LOP3.LUT R7, R7, 0xffff, RZ, 0xc0, !PT ;  /* 0x0000ffff07077812 */ /* 0x000fe200078ec0ff */
[----:B------:R-:W-:Y:S01]  /*7eb0*/  FFMA.FTZ R5, R82, R5, 0.1716887056827545166 ;  /* 0x3e2fcf2a52057423 */ /* 0x000fe20000010005 */
[----:B------:R-:W-:Y:S02]  /*7ec0*/  LOP3.LUT R8, R8, 0xffff, RZ, 0xc0, !PT ;  /* 0x0000ffff08087812 */ /* 0x000fe400078ec0ff */
[----:B------:R-:W-:Y:S01]  /*7ed0*/  F2FP.SATFINITE.E4M3.F32.PACK_AB_MERGE_C R18, R19, R18, RZ ;  /* 0x000000121312723e */ /* 0x000fe200048070ff */
[----:B------:R-:W-:Y:S01]  /*7ee0*/  FFMA.FTZ R5, R82, R5, -0.17900948226451873779 ;  /* 0xbe374e4352057423 */ /* 0x000fe20000010005 */
[----:B------:R-:W-:Y:S02]  /*7ef0*/  PRMT R19, R59, 0x3340, R0 ;  /* 0x000033403b137816 */ /* 0x000fe40000000000 */
[----:B------:R-:W-:Y:S01]  /*7f00*/  PRMT R10, R54, 0x3340, R55 ;  /* 0x00003340360a7816 */ /* 0x000fe20000000037 */
[----:B------:R-:W-:Y:S01]  /*7f10*/  FFMA.FTZ R5, R82, R5, 0.20512372255325317383 ;  /* 0x3e520bf452057423 */ /* 0x000fe20000010005 */
[----:B------:R-:W-:-:S02]  /*7f20*/  SHF.R.U32.HI R9, RZ, 0x8, R41 ;  /* 0x00000008ff097819 */ /* 0x000fc40000011629 */
[----:B------:R-:W-:Y:S01]  /*7f30*/  LOP3.LUT R6, R6, 0xffff, RZ, 0xc0, !PT ;  /* 0x0000ffff06067812 */ /* 0x000fe200078ec0ff */
[C---:B------:R-:W-:Y:S01]  /*7f40*/  FFMA.FTZ R5, R82.reuse, R5, -0.24046532809734344482 ;  /* 0xbe763c8b52057423 */ /* 0x040fe20000010005 */
[----:B------:R-:W-:Y:S02]  /*7f50*/  PRMT R14, R7, 0x3340, R8 ;  /* 0x00003340070e7816 */ /* 0x000fe40000000008 */
[----:B------:R-:W-:Y:S01]  /*7f60*/  SHF.R.U32.HI R7, RZ, 0x8, R52 ;  /* 0x00000008ff077819 */ /* 0x000fe20000011634 */
[C---:B------:R-:W-:Y:S01]  /*7f70*/  FFMA.FTZ R5, R82.reuse, R5, 0.28857114911079406738 ;  /* 0x3e93bf9952057423 */ /* 0x040fe20000010005 */
[----:B------:R-:W-:Y:S02]  /*7f80*/  SHF.R.U32.HI R8, RZ, 0x8, R53 ;  /* 0x00000008ff087819 */ /* 0x000fe40000011635 */
[----:B------:R-:W-:Y:S01]  /*7f90*/  F2FP.SATFINITE.E4M3.F32.PACK_AB_MERGE_C R32, R33, R32, RZ ;  /* 0x000000202120723e */ /* 0x000fe200048070ff */
[----:B------:R-:W-:Y:S01]  /*7fa0*/  FFMA.FTZ R5, R82, R5, -0.36067417263984680176 ;  /* 0xbeb8aa4952057423 */ /* 0x000fe20000010005 */
[----:B------:R-:W-:-:S02]  /*7fb0*/  PRMT R33, R10, 0x5410, R19 ;  /* 0x000054100a217816 */ /* 0x000fc40000000013 */
[----:B------:R-:W-:Y:S01]  /*7fc0*/  LOP3.LUT R9, R9, 0xffff, RZ, 0xc0, !PT ;  /* 0x0000ffff09097812 */ /* 0x000fe200078ec0ff */
[----:B------:R-:W-:Y:S01]  /*7fd0*/  FFMA.FTZ R5, R82, R5, 0.48089820146560668945 ;  /* 0x3ef6384a52057423 */ /* 0x000fe20000010005 */
[----:B------:R-:W-:Y:S02]  /*7fe0*/  PRMT R19, R6, 0x3340, R1 ;  /* 0x0000334006137816 */ /* 0x000fe40000000001 */
[----:B------:R-:W-:Y:S01]  /*7ff0*/  SHF.R.U32.HI R6, RZ, 0x8, R49 ;  /* 0x00000008ff067819 */ /* 0x000fe20000011631 */
[----:B------:R-:W-:Y:S01]  /*8000*/  FFMA.FTZ R5, R82, R5, -0.72134751081466674805 ;  /* 0xbf38aa3b52057423 */ /* 0x000fe20000010005 */
[----:B------:R-:W-:Y:S02]  /*8010*/  LOP3.LUT R7, R7, 0xffff, RZ, 0xc0, !PT ;  /* 0x0000ffff07077812 */ /* 0x000fe400078ec0ff */
[----:B------:R-:W-:Y:S01]  /*8020*/  LOP3.LUT R8, R8, 0xffff, RZ, 0xc0, !PT ;  /* 0x0000ffff08087812 */ /* 0x000fe200078ec0ff */
[----:B------:R-:W-:Y:S01]  /*8030*/  FMUL R5, R82, R5 ;  /* 0x0000000552057220 */ /* 0x000fe20000400000 */
[----:B------:R-:W-:-:S02]  /*8040*/  PRMT R21, R9, 0x3340, R0 ;  /* 0x0000334009157816 */ /* 0x000fc40000000000 */
[----:B------:R-:W-:Y:S01]  /*8050*/  LOP3.LUT R9, R6, 0xffff, RZ, 0xc0, !PT ;  /* 0x0000ffff06097812 */ /* 0x000fe200078ec0ff */
[C---:B------:R-:W-:Y:S01]  /*8060*/  FMUL R5, R82.reuse, R5 ;  /* 0x0000000552057220 */ /* 0x040fe20000400000 */
[----:B------:R-:W-:Y:S02]  /*8070*/  PRMT R22, R7, 0x3340, R8 ;  /* 0x0000334007167816 */ /* 0x000fe40000000008 */
[----:B------:R-:W-:Y:S01]  /*8080*/  SHF.R.U32.HI R8, RZ, 0x8, R57 ;  /* 0x00000008ff087819 */ /* 0x000fe20000011639 */
[----:B------:R-:W-:Y:S01]  /*8090*/  FFMA.FTZ R5, R82, 1.4426950216293334961, R5 ;  /* 0x3fb8aa3b52057823 */ /* 0x000fe20000010005 */
[----:B------:R-:W-:Y:S02]  /*80a0*/  SHF.R.U32.HI R4, RZ, 0x8, R24 ;  /* 0x00000008ff047819 */ /* 0x000fe40000011618 */
[----:B------:R-:W-:Y:S01]  /*80b0*/  SHF.R.U32.HI R6, RZ, 0x8, R25 ;  /* 0x00000008ff067819 */ /* 0x000fe20000011619 */
[----:B------:R-:W-:Y:S01]  /*80c0*/  FADD R5, R80, R5 ;  /* 0x0000000550057221 */ /* 0x000fe20000000000 */
[----:B------:R-:W-:-:S02]  /*80d0*/  SHF.R.U32.HI R7, RZ, 0x8, R35 ;  /* 0x00000008ff077819 */ /* 0x000fc40000011623 */
[--C-:B------:R-:W-:Y:S02]  /*80e0*/  PRMT R23, R9, 0x3340, R0.reuse ;  /* 0x0000334009177816 */ /* 0x100fe40000000000 */
[----:B------:R-:W-:Y:S02]  /*80f0*/  LOP3.LUT R9, R8, 0xffff, RZ, 0xc0, !PT ;  /* 0x0000ffff08097812 */ /* 0x000fe400078ec0ff */
[----:B------:R-:W-:Y:S02]  /*8100*/  LOP3.LUT R35, R4, 0xffff, RZ, 0xc0, !PT ;  /* 0x0000ffff04237812 */ /* 0x000fe400078ec0ff */
[----:B------:R-:W-:Y:S02]  /*8110*/  LOP3.LUT R6, R6, 0xffff, RZ, 0xc0, !PT ;  /* 0x0000ffff06067812 */ /* 0x000fe400078ec0ff */
[----:B------:R-:W-:Y:S02]  /*8120*/  LOP3.LUT R7, R7, 0xffff, RZ, 0xc0, !PT ;  /* 0x0000ffff07077812 */ /* 0x000fe400078ec0ff */
[----:B------:R-:W-:-:S02]  /*8130*/  PRMT R25, R9, 0x3340, R0 ;  /* 0x0000334009197816 */ /* 0x000fc40000000000 */
[----:B------:R-:W-:Y:S02]  /*8140*/  PRMT R35, R35, 0x3340, R6 ;  /* 0x0000334023237816 */ /* 0x000fe40000000006 */
[----:B------:R-:W-:Y:S02]  /*8150*/  PRMT R24, R7, 0x3340, R0 ;  /* 0x0000334007187816 */ /* 0x000fe40000000000 */
[----:B------:R-:W-:Y:S02]  /*8160*/  SHF.R.U32.HI R4, RZ, 0x8, R28 ;  /* 0x00000008ff047819 */ /* 0x000fe4000001161c */
[----:B------:R-:W-:Y:S02]  /*8170*/  SHF.R.U32.HI R6, RZ, 0x8, R39 ;  /* 0x00000008ff067819 */ /* 0x000fe40000011627 */
[----:B------:R-:W-:Y:S02]  /*8180*/  SHF.R.U32.HI R7, RZ, 0x8, R43 ;  /* 0x00000008ff077819 */ /* 0x000fe4000001162b */
[----:B------:R-:W-:-:S02]  /*8190*/  SHF.R.U32.HI R8, RZ, 0x8, R38 ;  /* 0x00000008ff087819 */ /* 0x000fc40000011626 */
[----:B------:R-:W-:Y:S02]  /*81a0*/  SHF.R.U32.HI R9, RZ, 0x8, R47 ;  /* 0x00000008ff097819 */ /* 0x000fe4000001162f */
[----:B------:R-:W-:Y:S02]  /*81b0*/  LOP3.LUT R6, R6, 0xffff, RZ, 0xc0, !PT ;  /* 0x0000ffff06067812 */ /* 0x000fe400078ec0ff */
[----:B------:R-:W-:Y:S02]  /*81c0*/  LOP3.LUT R37, R4, 0xffff, RZ, 0xc0, !PT ;  /* 0x0000ffff04257812 */ /* 0x000fe400078ec0ff */
[----:B------:R-:W-:Y:S02]  /*81d0*/  LOP3.LUT R7, R7, 0xffff, RZ, 0xc0, !PT ;  /* 0x0000ffff07077812 */ /* 0x000fe400078ec0ff */
[----:B------:R-:W-:Y:S02]  /*81e0*/  LOP3.LUT R9, R9, 0xffff, RZ, 0xc0, !PT ;  /* 0x0000ffff09097812 */ /* 0x000fe400078ec0ff */
[----:B------:R-:W-:-:S02]  /*81f0*/  LOP3.LUT R8, R8, 0xffff, RZ, 0xc0, !PT ;  /* 0x0000ffff08087812 */ /* 0x000fc400078ec0ff */
[----:B------:R-:W-:Y:S02]  /*8200*/  PRMT R37, R37, 0x3340, R6 ;  /* 0x0000334025257816 */ /* 0x000fe40000000006 */
[----:B------:R-:W-:Y:S02]  /*8210*/  PRMT R26, R7, 0x3340, R0 ;  /* 0x00003340071a7816 */ /* 0x000fe40000000000 */
[----:B------:R-:W-:Y:S02]  /*8220*/  PRMT R36, R8, 0x3340, R9 ;  /* 0x0000334008247816 */ /* 0x000fe40000000009 */
[----:B------:R-:W-:Y:S02]  /*8230*/  SHF.R.U32.HI R4, RZ, 0x8, R51 ;  /* 0x00000008ff047819 */ /* 0x000fe40000011633 */
[----:B------:R-:W-:Y:S02]  /*8240*/  SHF.R.U32.HI R7, RZ, 0x8, R55 ;  /* 0x00000008ff077819 */ /* 0x000fe40000011637 */
[----:B------:R-:W-:-:S02]  /*8250*/  SHF.R.U32.HI R6, RZ, 0x8, R54 ;  /* 0x00000008ff067819 */ /* 0x000fc40000011636 */
[----:B------:R-:W-:Y:S02]  /*8260*/  SHF.R.U32.HI R8, RZ, 0x8, R59 ;  /* 0x00000008ff087819 */ /* 0x000fe4000001163b */
[----:B------:R-:W-:Y:S02]  /*8270*/  ISETP.GE.U32.AND P0, PT, R79, 0x7f800000, PT ;  /* 0x7f8000004f00780c */ /* 0x000fe40003f06070 */
[----:B------:R-:W-:Y:S02]  /*8280*/  LOP3.LUT R9, R4, 0xffff, RZ, 0xc0, !PT ;  /* 0x0000ffff04097812 */ /* 0x000fe400078ec0ff */
[----:B------:R-:W-:Y:S02]  /*8290*/  LOP3.LUT R4, R7, 0xffff, RZ, 0xc0, !PT ;  /* 0x0000ffff07047812 */ /* 0x000fe400078ec0ff */
[----:B------:R-:W-:Y:S02]  /*82a0*/  LOP3.LUT R39, R6, 0xffff, RZ, 0xc0, !PT ;  /* 0x0000ffff06277812 */ /* 0x000fe400078ec0ff */
[----:B------:R-:W-:-:S02]  /*82b0*/  LOP3.LUT R41, R8, 0xffff, RZ, 0xc0, !PT ;  /* 0x0000ffff08297812 */ /* 0x000fc400078ec0ff */
[----:B------:R-:W-:Y:S01]  /*82c0*/  PRMT R4, R39, 0x3340, R4 ;  /* 0x0000334027047816 */ /* 0x000fe20000000004 */
[----:B------:R-:W-:Y:S01]  /*82d0*/  IMAD R39, R2, R138, RZ ;  /* 0x0000008a02277224 */ /* 0x000fe200078e02ff */
[--C-:B------:R-:W-:Y:S02]  /*82e0*/  PRMT R41, R41, 0x3340, R0.reuse ;  /* 0x0000334029297816 */ /* 0x100fe40000000000 */
[----:B------:R-:W-:Y:S02]  /*82f0*/  LOP3.LUT R32, R32, 0xffff, RZ, 0xc0, !PT ;  /* 0x0000ffff20207812 */ /* 0x000fe400078ec0ff */
[----:B------:R-:W-:Y:S01]  /*8300*/  PRMT R41, R4, 0x5410, R41 ;  /* 0x0000541004297816 */ /* 0x000fe20000000029 */
[----:B------:R-:W-:Y:S01]  /*8310*/  @P0 IMAD.MOV.U32 R4, RZ, RZ, 0x7f800000 ;  /* 0x7f800000ff040424 */ /* 0x000fe200078e00ff */
[----:B------:R-:W-:Y:S02]  /*8320*/  PRMT R7, R9, 0x3340, R0 ;  /* 0x0000334009077816 */ /* 0x000fe40000000000 */
[----:B------:R-:W-:Y:S01]  /*8330*/  PRMT R9, R13, 0x4210, R32 ;  /* 0x000042100d097816 */ /* 0x000fe20000000020 */
[----:B------:R-:W-:Y:S01]  /*8340*/  @P0 FFMA.FTZ R5, R79, R4, +INF ;  /* 0x7f8000004f050423 */ /* 0x000fe20000010004 */
[----:B------:R-:W-:Y:S01]  /*8350*/  PRMT R13, R36, 0x5410, R7 ;  /* 0x00005410240d7816 */ /* 0x000fe20000000007 */
[----:B------:R-:W-:Y:S01]  /*8360*/  IMAD R7, R78, UR5, RZ ;  /* 0x000000054e077c24 */ /* 0x000fe2000f8e02ff */
[----:B------:R-:W-:Y:S01]  /*8370*/  USHF.R.S32.HI UR5, URZ, 0x1f, UR4 ;  /* 0x0000001fff057899 */ /* 0x000fe20008011404 */
[----:B------:R-:W-:-:S02]  /*8380*/  F2FP.SATFINITE.E4M3.F32.PACK_AB_MERGE_C R64, R65, R64, RZ ;  /* 0x000000404140723e */ /* 0x000fc400048070ff */
[----:B------:R-:W-:Y:S02]  /*8390*/  FSEL R112, R5, -INF , P1 ;  /* 0xff80000005707808 */ /* 0x000fe40000800000 */
[----:B------:R-:W-:Y:S02]  /*83a0*/  SHF.R.U32.HI R5, RZ, 0x6, R70 ;  /* 0x00000006ff057819 */ /* 0x000fe40000011646 */
[----:B----4-:R-:W-:Y:S01]  /*83b0*/  IADD3 R140, P0, P1, R7, UR4, R140 ;  /* 0x00000004078c7c10 */ /* 0x010fe2000f91e08c */
[----:B------:R-:W-:Y:S01]  /*83c0*/  FFMA R112, R112, 0.69314718246459960938, R93 ;  /* 0x3f31721870707823 */ /* 0x000fe2000000005d */
[----:B------:R-:W-:Y:S01]  /*83d0*/  SHF.R.S32.HI R4, RZ, 0x1f, R7 ;  /* 0x0000001fff047819 */ /* 0x000fe20000011407 */
[----:B------:R-:W0:Y:S01]  /*83e0*/  LDCU UR4, c[0x0][0x3ec] ;  /* 0x00007d80ff0477ac */ /* 0x000e220008000800 */
[----:B------:R-:W-:Y:S02]  /*83f0*/  SGXT.U32 R5, R5, 0x2 ;  /* 0x000000020505781a */ /* 0x000fe40000000000 */
[----:B------:R-:W-:-:S02]  /*8400*/  LOP3.LUT R16, R16, 0xffff, RZ, 0xc0, !PT ;  /* 0x0000ffff10107812 */ /* 0x000fc400078ec0ff */
[----:B------:R-:W-:Y:S02]  /*8410*/  LOP3.LUT R48, R48, 0xffff, RZ, 0xc0, !PT ;  /* 0x0000ffff30307812 */ /* 0x000fe400078ec0ff */
[----:B------:R-:W-:Y:S02]  /*8420*/  LOP3.LUT R64, R64, 0xffff, RZ, 0xc0, !PT ;  /* 0x0000ffff40407812 */ /* 0x000fe400078ec0ff */
[----:B------:R-:W-:Y:S01]  /*8430*/  IADD3.X R146, PT, PT, R4, UR5, R141, P0, P1 ;  /* 0x0000000504927c10 */ /* 0x000fe200087e248d */
[----:B------:R-:W-:Y:S01]  /*8440*/  IMAD R4, R5, R138, RZ ;  /* 0x0000008a05047224 */ /* 0x000fe200078e02ff */
[----:B------:R-:W-:Y:S02]  /*8450*/  PRMT R8, R11, 0x4210, R16 ;  /* 0x000042100b087816 */ /* 0x000fe40000000010 */
[----:B------:R-:W-:Y:S01]  /*8460*/  PRMT R10, R15, 0x4210, R48 ;  /* 0x000042100f0a7816 */ /* 0x000fe20000000030 */
[----:B------:R-:W-:Y:S01]  /*8470*/  IMAD R5, R138, 0x4, R4 ;  /* 0x000000048a057824 */ /* 0x000fe200078e0204 */
[----:B------:R-:W-:-:S02]  /*8480*/  PRMT R11, R17, 0x4210, R64 ;  /* 0x00004210110b7816 */ /* 0x000fc40000000040 */
[----:B------:R-:W-:Y:S01]  /*8490*/  PRMT R19, R12, 0x5410, R19 ;  /* 0x000054100c137816 */ /* 0x000fe20000000013 */
[----:B------:R-:W-:Y:S01]  /*84a0*/  IMAD R6, R138, 0x4, R5 ;  /* 0x000000048a067824 */ /* 0x000fe200078e0205 */
[----:B------:R-:W-:Y:S01]  /*84b0*/  PRMT R21, R14, 0x5410, R21 ;  /* 0x000054100e157816 */ /* 0x000fe20000000015 */
[----:B--2---:R1:W-:Y:S01]  /*84c0*/  STS.128 [R72], R8 ;  /* 0x0000000848007388 */ /* 0x0043e20000000c00 */
[----:B------:R-:W-:Y:S01]  /*84d0*/  PRMT R23, R20, 0x5410, R23 ;  /* 0x0000541014177816 */ /* 0x000fe20000000017 */
[----:B------:R-:W-:Y:S01]  /*84e0*/  IMAD R7, R138, 0x8, R6 ;  /* 0x000000088a077824 */ /* 0x000fe200078e0206 */
[----:B------:R-:W-:Y:S01]  /*84f0*/  PRMT R25, R22, 0x5410, R25 ;  /* 0x0000541016197816 */ /* 0x000fe20000000019 */
[----:B0-----:R-:W-:Y:S01]  /*8500*/  UIMAD UR4, UR7, UR4, URZ ;  /* 0x00000004070472a4 */ /* 0x001fe2000f8e02ff */
[----:B------:R-:W-:Y:S02]  /*8510*/  LOP3.LUT R34, R34, 0xffff, RZ, 0xc0, !PT ;  /* 0x0000ffff22227812 */ /* 0x000fe400078ec0ff */
[----:B------:R-:W-:Y:S01]  /*8520*/  PRMT R37, R37, 0x5410, R26 ;  /* 0x0000541025257816 */ /* 0x000fe2000000001a */
[----:B------:R-:W-:Y:S01]  /*8530*/  USHF.L.U32 UR6, UR4, 0x2, URZ ;  /* 0x0000000204067899 */ /* 0x000fe200080006ff */
[----:B------:R-:W-:Y:S01]  /*8540*/  LOP3.LUT R18, R18, 0xffff, RZ, 0xc0, !PT ;  /* 0x0000ffff12127812 */ /* 0x000fe200078ec0ff */
[----:B------:R-:W-:Y:S01]  /*8550*/  UIMAD.WIDE UR4, UR4, 0x4, URZ ;  /* 0x00000004040478a5 */ /* 0x000fe2000f8e02ff */
[----:B------:R-:W-:Y:S01]  /*8560*/  PRMT R49, R37, 0x5210, R34 ;  /* 0x0000521025317816 */ /* 0x000fe20000000022 */
[----:B------:R-:W-:Y:S01]  /*8570*/  IMAD R37, R3, R138, RZ ;  /* 0x0000008a03257224 */ /* 0x000fe200078e02ff */
[----:B------:R-:W-:-:S02]  /*8580*/  PRMT R35, R35, 0x5410, R24 ;  /* 0x0000541023237816 */ /* 0x000fc40000000018 */
[----:B------:R-:W-:Y:S02]  /*8590*/  PRMT R28, R27, 0x4210, R18 ;  /* 0x000042101b1c7816 */ /* 0x000fe40000000012 */
[----:B-1----:R-:W-:Y:S02]  /*85a0*/  PRMT R8, R19, 0x5210, R16 ;  /* 0x0000521013087816 */ /* 0x002fe40000000010 */
[----:B------:R-:W-:Y:S02]  /*85b0*/  PRMT R9, R21, 0x5210, R32 ;  /* 0x0000521015097816 */ /* 0x000fe40000000020 */
[----:B------:R-:W-:Y:S02]  /*85c0*/  PRMT R10, R23, 0x5210, R48 ;  /* 0x00005210170a7816 */ /* 0x000fe40000000030 */
[----:B------:R-:W-:Y:S02]  /*85d0*/  PRMT R11, R25, 0x5210, R64 ;  /* 0x00005210190b7816 */ /* 0x000fe40000000040 */
[----:B------:R-:W-:Y:S01]  /*85e0*/  PRMT R48, R35, 0x5210, R18 ;  /* 0x0000521023307816 */ /* 0x000fe20000000012 */
[----:B------:R-:W-:Y:S01]  /*85f0*/  IMAD R35, R68, R138, RZ ;  /* 0x0000008a44237224 */ /* 0x000fe200078e02ff */
[----:B------:R-:W-:Y:S01]  /*8600*/  IADD3 R18, P2, PT, R4, R140, RZ ;  /* 0x0000008c04127210 */ /* 0x000fe20007f5e0ff */
[----:B------:R0:W-:Y:S01]  /*8610*/  STS.128 [R72+0x400], R8 ;  /* 0x0004000848007388 */ /* 0x0001e20000000c00 */
[----:B------:R-:W-:-:S02]  /*8620*/  F2FP.SATFINITE.E4M3.F32.PACK_AB_MERGE_C R66, R67, R66, RZ ;  /* 0x000000424342723e */ /* 0x000fc400048070ff */
[----:B------:R-:W-:Y:S02]  /*8630*/  LEA.HI.X.SX32 R19, R4, R146, 0x1, P2 ;  /* 0x0000009204137211 */ /* 0x000fe400010f0eff */
[----:B------:R-:W-:Y:S02]  /*8640*/  LOP3.LUT R50, R50, 0xffff, RZ, 0xc0, !PT ;  /* 0x0000ffff32327812 */ /* 0x000fe400078ec0ff */
[----:B------:R-:W-:Y:S02]  /*8650*/  LOP3.LUT R66, R66, 0xffff, RZ, 0xc0, !PT ;  /* 0x0000ffff42427812 */ /* 0x000fe400078ec0ff */
[----:B------:R-:W-:Y:S02]  /*8660*/  PRMT R30, R31, 0x4210, R50 ;  /* 0x000042101f1e7816 */ /* 0x000fe40000000032 */
[----:B------:R-:W-:Y:S02]  /*8670*/  PRMT R29, R29, 0x4210, R34 ;  /* 0x000042101d1d7816 */ /* 0x000fe40000000022 */
[----:B------:R-:W-:-:S02]  /*8680*/  PRMT R31, R33, 0x4210, R66 ;  /* 0x00004210211f7816 */ /* 0x000fc40000000042 */
[----:B------:R-:W-:Y:S01]  /*8690*/  PRMT R50, R13, 0x5210, R50 ;  /* 0x000052100d327816 */ /* 0x000fe20000000032 */
[----:B0-----:R-:W-:Y:S01]  /*86a0*/  IMAD R8, R138, 0x4, R7 ;  /* 0x000000048a087824 */ /* 0x001fe200078e0207 */
[C---:B------:R-:W-:Y:S01]  /*86b0*/  LEA.HI R9, R70.reuse, 0x1c, RZ, 0x1a ;  /* 0x0000001c46097811 */ /* 0x040fe200078fd0ff */
[----:B------:R0:W-:Y:S01]  /*86c0*/  STS.128 [R72+0x800], R28 ;  /* 0x0008001c48007388 */ /* 0x0001e20000000c00 */
[C---:B------:R-:W-:Y:S02]  /*86d0*/  LEA.HI R11, R70.reuse, 0xc, RZ, 0x1a ;  /* 0x0000000c460b7811 */ /* 0x040fe400078fd0ff */
[----:B------:R-:W-:Y:S01]  /*86e0*/  PRMT R51, R41, 0x5210, R66 ;  /* 0x0000521029337816 */ /* 0x000fe20000000042 */
[-C--:B------:R-:W-:Y:S01]  /*86f0*/  IMAD R10, R9, R138.reuse, RZ ;  /* 0x0000008a090a7224 */ /* 0x080fe200078e02ff */
[----:B------:R-:W-:Y:S01]  /*8700*/  LEA.HI R13, R70, 0x2c, RZ, 0x1a ;  /* 0x0000002c460d7811 */ /* 0x000fe200078fd0ff */
[----:B------:R-:W-:Y:S01]  /*8710*/  IMAD R9, R138, 0x4, R8 ;  /* 0x000000048a097824 */ /* 0x000fe200078e0208 */
[----:B------:R-:W-:Y:S01]  /*8720*/  LEA.HI R17, R70, 0x4c, RZ, 0x1a ;  /* 0x0000004c46117811 */ /* 0x000fe200078fd0ff */
[----:B------:R-:W-:Y:S01]  /*8730*/  IMAD R3, R11, R138, RZ ;  /* 0x0000008a0b037224 */ /* 0x000fe200078e02ff */
[----:B------:R-:W-:Y:S01]  /*8740*/  IADD3 R22, P4, PT, R10, R140, RZ ;  /* 0x0000008c0a167210 */ /* 0x000fe20007f9e0ff */
[----:B------:R-:W-:Y:S01]  /*8750*/  IMAD R11, R138, 0x8, R9 ;  /* 0x000000088a0b7824 */ /* 0x000fe200078e0209 */
[----:B------:R-:W-:Y:S01]  /*8760*/  LEA.HI R15, R70, 0x3c, RZ, 0x1a ;  /* 0x0000003c460f7811 */ /* 0x000fe200078fd0ff */
[----:B------:R-:W-:Y:S01]  /*8770*/  IMAD R41, R69, R138, RZ ;  /* 0x0000008a45297224 */ /* 0x000fe200078e02ff */
[----:B------:R-:W-:Y:S01]  /*8780*/  LEA.HI.X.SX32 R23, R10, R146, 0x1, P4 ;  /* 0x000000920a177211 */ /* 0x000fe200020f0eff */
[----:B------:R-:W-:Y:S01]  /*8790*/  IMAD R57, R138, 0x4, R11 ;  /* 0x000000048a397824 */ /* 0x000fe200078e020b */
[----:B------:R1:W-:Y:S01]  /*87a0*/  STS.128 [R72+0xc00], R48 ;  /* 0x000c003048007388 */ /* 0x0003e20000000c00 */
[C---:B0-----:R-:W-:Y:S01]  /*87b0*/  LEA.HI R29, R70.reuse, 0x5c, RZ, 0x1a ;  /* 0x0000005c461d7811 */ /* 0x041fe200078fd0ff */
[-C--:B------:R-:W-:Y:S01]  /*87c0*/  IMAD R13, R13, R138.reuse, RZ ;  /* 0x0000008a0d0d7224 */ /* 0x080fe200078e02ff */
[----:B------:R-:W-:Y:S01]  /*87d0*/  LEA.HI R31, R70, 0x6c, RZ, 0x1a ;  /* 0x0000006c461f7811 */ /* 0x000fe200078fd0ff */
[----:B------:R-:W-:Y:S01]  /*87e0*/  IMAD R59, R138, 0x4, R57 ;  /* 0x000000048a3b7824 */ /* 0x000fe200078e0239 */
[----:B------:R-:W-:Y:S01]  /*87f0*/  LEA.HI R33, R70, 0x7c, RZ, 0x1a ;  /* 0x0000007c46217811 */ /* 0x000fe200078fd0ff */
[----:B------:R-:W-:Y:S01]  /*8800*/  IMAD R17, R17, R138, RZ ;  /* 0x0000008a11117224 */ /* 0x000fe200078e02ff */
[-C--:B------:R-:W-:Y:S01]  /*8810*/  IADD3 R24, P5, PT, R13, R140.reuse, RZ ;  /* 0x0000008c0d187210 */ /* 0x080fe20007fbe0ff */
[C---:B------:R-:W-:Y:S01]  /*8820*/  IMAD R4, R138.reuse, 0x8, R59 ;  /* 0x000000088a047824 */ /* 0x040fe200078e023b */
[----:B------:R-:W-:Y:S01]  /*8830*/  IADD3 R20, P3, PT, R3, R140, RZ ;  /* 0x0000008c03147210 */ /* 0x000fe20007f7e0ff */
[----:B------:R-:W-:Y:S01]  /*8840*/  IMAD R15, R15, R138, RZ ;  /* 0x0000008a0f0f7224 */ /* 0x000fe200078e02ff */
[----:B------:R-:W-:Y:S01]  /*8850*/  IADD3 R12, P0, PT, R17, R140, RZ ;  /* 0x0000008c110c7210 */ /* 0x000fe20007f1e0ff */
[C---:B------:R-:W-:Y:S01]  /*8860*/  IMAD R63, R138.reuse, 0x4, R4 ;  /* 0x000000048a3f7824 */ /* 0x040fe200078e0204 */
[----:B------:R-:W-:Y:S01]  /*8870*/  LEA.HI.X.SX32 R25, R13, R146, 0x1, P5 ;  /* 0x000000920d197211 */ /* 0x000fe200028f0eff */
        /* <DEDUP_REMOVED lines=9> */
[----:B------:R-:W-:Y:S01]  /*8910*/  BAR.SYNC.DEFER_BLOCKING 0x0 ;  /* 0x0000000000007b1d */ /* 0x000fe20000010000 */
[----:B------:R-:W-:Y:S01]  /*8920*/  IMAD R69, R138, 0x4, R68 ;  /* 0x000000048a457824 */ /* 0x000fe200078e0244 */
[----:B------:R-:W-:-:S02]  /*8930*/  IADD3 R34, P0, PT, R41, R140, RZ ;  /* 0x0000008c29227210 */ /* 0x000fc40007f1e0ff */
[----:B------:R-:W-:Y:S01]  /*8940*/  IADD3 R16, P2, PT, R31, R140, RZ ;  /* 0x0000008c1f107210 */ /* 0x000fe20007f5e0ff */
[C---:B-1----:R-:W-:Y:S01]  /*8950*/  IMAD R72, R138.reuse, 0x4, R69 ;  /* 0x000000048a487824 */ /* 0x042fe200078e0245 */
[-C--:B------:R-:W-:Y:S02]  /*8960*/  LEA.HI.X.SX32 R21, R3, R146.reuse, 0x1, P3 ;  /* 0x0000009203157211 */ /* 0x080fe400018f0eff */
[----:B------:R-:W-:Y:S01]  /*8970*/  LEA.HI.X.SX32 R27, R15, R146, 0x1, P6 ;  /* 0x000000920f1b7211 */ /* 0x000fe200030f0eff */
[C---:B------:R-:W-:Y:S01]  /*8980*/  IMAD R79, R138.reuse, 0x8, R72 ;  /* 0x000000088a4f7824 */ /* 0x040fe200078e0248 */
[----:B------:R-:W-:Y:S02]  /*8990*/  IADD3 R30, P5, PT, R37, R140, RZ ;  /* 0x0000008c251e7210 */ /* 0x000fe40007fbe0ff */
[-C--:B------:R-:W-:Y:S01]  /*89a0*/  LEA.HI.X.SX32 R3, R29, R146.reuse, 0x1, P1 ;  /* 0x000000921d037211 */ /* 0x080fe200008f0eff */
[----:B------:R-:W-:Y:S01]  /*89b0*/  IMAD R81, R138, 0x4, R79 ;  /* 0x000000048a517824 */ /* 0x000fe200078e024f */
[----:B------:R-:W-:-:S02]  /*89c0*/  LEA.HI.X.SX32 R15, R35, R146, 0x1, P4 ;  /* 0x00000092230f7211 */ /* 0x000fc400020f0eff */
[----:B------:R-:W-:Y:S01]  /*89d0*/  IADD3 R36, P1, PT, R77, R140, RZ ;  /* 0x0000008c4d247210 */ /* 0x000fe20007f3e0ff */
[C---:B------:R-:W-:Y:S01]  /*89e0*/  IMAD R84, R138.reuse, 0x4, R81 ;  /* 0x000000048a547824 */ /* 0x040fe200078e0251 */
[----:B------:R-:W-:Y:S02]  /*89f0*/  LEA.HI.X.SX32 R35, R41, R146, 0x1, P0 ;  /* 0x0000009229237211 */ /* 0x000fe400000f0eff */
[-C--:B------:R-:W-:Y:S01]  /*8a00*/  IADD3 R44, P0, PT, R5, R140.reuse, RZ ;  /* 0x0000008c052c7210 */ /* 0x080fe20007f1e0ff */
[----:B------:R-:W-:Y:S01]  /*8a10*/  IMAD R85, R138, 0x8, R84 ;  /* 0x000000088a557824 */ /* 0x000fe200078e0254 */
[----:B------:R-:W-:Y:S02]  /*8a20*/  IADD3 R28, P3, PT, R33, R140, RZ ;  /* 0x0000008c211c7210 */ /* 0x000fe40007f7e0ff */
[----:B------:R-:W-:Y:S02]  /*8a30*/  LEA.HI.X.SX32 R17, R31, R146, 0x1, P2 ;  /* 0x000000921f117211 */ /* 0x000fe400010f0eff */
[----:B------:R-:W-:-:S02]  /*8a40*/  IADD3 R32, P6, PT, R39, R140, RZ ;  /* 0x0000008c27207210 */ /* 0x000fc40007fde0ff */
[----:B------:R-:W-:Y:S02]  /*8a50*/  LEA.HI.X.SX32 R31, R37, R146, 0x1, P5 ;  /* 0x00000092251f7211 */ /* 0x000fe400028f0eff */
[----:B------:R-:W-:Y:S02]  /*8a60*/  IADD3 R38, P2, PT, R76, R140, RZ ;  /* 0x0000008c4c267210 */ /* 0x000fe40007f5e0ff */
[----:B------:R-:W-:Y:S02]  /*8a70*/  LEA.HI.X.SX32 R37, R77, R146, 0x1, P1 ;  /* 0x000000924d257211 */ /* 0x000fe400008f0eff */
[----:B------:R-:W-:Y:S02]  /*8a80*/  IADD3 R46, P1, PT, R6, R140, RZ ;  /* 0x0000008c062e7210 */ /* 0x000fe40007f3e0ff */
[-C--:B------:R-:W-:Y:S01]  /*8a90*/  LEA.HI.X.SX32 R45, R5, R146.reuse, 0x1, P0 ;  /* 0x00000092052d7211 */ /* 0x080fe200000f0eff */
[----:B------:R-:W-:Y:S01]  /*8aa0*/  IMAD R5, R138, 0x4, R85 ;  /* 0x000000048a057824 */ /* 0x000fe200078e0255 */
[----:B------:R-:W-:-:S02]  /*8ab0*/  LEA.HI.X.SX32 R29, R33, R146, 0x1, P3 ;  /* 0x00000092211d7211 */ /* 0x000fc400018f0eff */
[-C--:B------:R-:W-:Y:S02]  /*8ac0*/  LEA.HI.X.SX32 R33, R39, R146.reuse, 0x1, P6 ;  /* 0x0000009227217211 */ /* 0x080fe400030f0eff */
[----:B------:R-:W-:Y:S02]  /*8ad0*/  LEA.HI.X.SX32 R39, R76, R146, 0x1, P2 ;  /* 0x000000924c277211 */ /* 0x000fe400010f0eff */
[C---:B------:R-:W-:Y:S02]  /*8ae0*/  IADD3 R48, P2, PT, R7.reuse, R140, RZ ;  /* 0x0000008c07307210 */ /* 0x040fe40007f5e0ff */
[-C--:B------:R-:W-:Y:S01]  /*8af0*/  LEA.HI.X.SX32 R47, R6, R146.reuse, 0x1, P1 ;  /* 0x00000092062f7211 */ /* 0x080fe200008f0eff */
[----:B------:R-:W-:Y:S01]  /*8b00*/  IMAD R6, R138, 0x4, R5 ;  /* 0x000000048a067824 */ /* 0x000fe200078e0205 */
[----:B------:R-:W-:Y:S02]  /*8b10*/  LEA.HI.X.SX32 R49, R7, R146, 0x1, P2 ;  /* 0x0000009207317211 */ /* 0x000fe400010f0eff */
[-C--:B------:R-:W-:Y:S01]  /*8b20*/  IADD3 R54, P0, PT, R8, R140.reuse, RZ ;  /* 0x0000008c08367210 */ /* 0x080fe20007f1e0ff */
[----:B------:R-:W-:Y:S01]  /*8b30*/  IMAD R7, R138, 0x8, R6 ;  /* 0x000000088a077824 */ /* 0x000fe200078e0206 */
[----:B------:R-:W-:-:S02]  /*8b40*/  IADD3 R50, P2, PT, R11, R140, RZ ;  /* 0x0000008c0b327210 */ /* 0x000fc40007f5e0ff */
[-C--:B------:R-:W-:Y:S01]  /*8b50*/  LEA.HI.X.SX32 R55, R8, R146.reuse, 0x1, P0 ;  /* 0x0000009208377211 */ /* 0x080fe200000f0eff */
[C---:B------:R-:W-:Y:S01]  /*8b60*/  IMAD R89, R138.reuse, 0x4, R7 ;  /* 0x000000048a597824 */ /* 0x040fe200078e0207 */
[----:B------:R-:W-:Y:S02]  /*8b70*/  LEA.HI.X.SX32 R51, R11, R146, 0x1, P2 ;  /* 0x000000920b337211 */ /* 0x000fe400010f0eff */
[-C--:B------:R-:W-:Y:S01]  /*8b80*/  IADD3 R60, P0, PT, R57, R140.reuse, RZ ;  /* 0x0000008c393c7210 */ /* 0x080fe20007f1e0ff */
[----:B------:R-:W-:Y:S01]  /*8b90*/  IMAD R95, R138, 0x4, R89 ;  /* 0x000000048a5f7824 */ /* 0x000fe200078e0259 */
[-C--:B------:R-:W-:Y:S02]  /*8ba0*/  IADD3 R56, P2, PT, R4, R140.reuse, RZ ;  /* 0x0000008c04387210 */ /* 0x080fe40007f5e0ff */
[----:B------:R-:W-:Y:S02]  /*8bb0*/  IADD3 R52, P1, PT, R9, R140, RZ ;  /* 0x0000008c09347210 */ /* 0x000fe40007f3e0ff */
[----:B------:R-:W-:-:S02]  /*8bc0*/  LEA.HI.X.SX32 R61, R57, R146, 0x1, P0 ;  /* 0x00000092393d7211 */ /* 0x000fc400000f0eff */
[-C--:B------:R-:W-:Y:S01]  /*8bd0*/  LEA.HI.X.SX32 R57, R4, R146.reuse, 0x1, P2 ;  /* 0x0000009204397211 */ /* 0x080fe200010f0eff */
[C---:B------:R-:W-:Y:S01]  /*8be0*/  IMAD R4, R138.reuse, 0x8, R95 ;  /* 0x000000088a047824 */ /* 0x040fe200078e025f */
[----:B------:R-:W-:Y:S02]  /*8bf0*/  LEA.HI.X.SX32 R53, R9, R146, 0x1, P1 ;  /* 0x0000009209357211 */ /* 0x000fe400008f0eff */
[CC--:B------:R-:W-:Y:S01]  /*8c00*/  IADD3 R58, P1, PT, R59.reuse, R140.reuse, RZ ;  /* 0x0000008c3b3a7210 */ /* 0x0c0fe20007f3e0ff */
[----:B------:R-:W-:Y:S01]  /*8c10*/  IMAD R100, R138, 0x4, R4 ;  /* 0x000000048a647824 */ /* 0x000fe200078e0204 */
[----:B------:R-:W-:Y:S02]  /*8c20*/  IADD3 R42, P4, PT, R74, R140, RZ ;  /* 0x0000008c4a2a7210 */ /* 0x000fe40007f9e0ff */
[----:B------:R-:W-:Y:S01]  /*8c30*/  LEA.HI.X.SX32 R59, R59, R146, 0x1, P1 ;  /* 0x000000923b3b7211 */ /* 0x000fe200008f0eff */
[----:B------:R-:W-:Y:S01]  /*8c40*/  IMAD R101, R138, 0x4, R100 ;  /* 0x000000048a657824 */ /* 0x000fe200078e0264 */
[----:B------:R-:W-:-:S02]  /*8c50*/  IADD3 R64, P1, PT, R10, R140, RZ ;  /* 0x0000008c0a407210 */ /* 0x000fc40007f3e0ff */
[-C--:B------:R-:W-:Y:S01]  /*8c60*/  IADD3 R66, P0, PT, R63, R140.reuse, RZ ;  /* 0x0000008c3f427210 */ /* 0x080fe20007f1e0ff */
[----:B------:R-:W-:Y:S01]  /*8c70*/  IMAD R103, R138, 0x8, R101 ;  /* 0x000000088a677824 */ /* 0x000fe200078e0265 */
[----:B------:R-:W-:Y:S02]  /*8c80*/  IADD3 R62, P2, PT, R68, R140, RZ ;  /* 0x0000008c443e7210 */ /* 0x000fe40007f5e0ff */
[----:B------:R-:W-:Y:S02]  /*8c90*/  LEA.HI.X.SX32 R65, R10, R146, 0x1, P1 ;  /* 0x000000920a417211 */ /* 0x000fe400008f0eff */
[----:B------:R-:W-:Y:S02]  /*8ca0*/  IADD3 R40, P3, PT, R75, R140, RZ ;  /* 0x0000008c4b287210 */ /* 0x000fe40007f7e0ff */
[-C--:B------:R-:W-:Y:S02]  /*8cb0*/  LEA.HI.X.SX32 R43, R74, R146.reuse, 0x1, P4 ;  /* 0x000000924a2b7211 */ /* 0x080fe400020f0eff */
[----:B------:R-:W-:-:S02]  /*8cc0*/  LEA.HI.X.SX32 R67, R63, R146, 0x1, P0 ;  /* 0x000000923f437211 */ /* 0x000fc400000f0eff */
[-C--:B------:R-:W-:Y:S02]  /*8cd0*/  IADD3 R76, P1, PT, R72, R140.reuse, RZ ;  /* 0x0000008c484c7210 */ /* 0x080fe40007f3e0ff */
[----:B------:R-:W-:Y:S02]  /*8ce0*/  IADD3 R74, P0, PT, R69, R140, RZ ;  /* 0x0000008c454a7210 */ /* 0x000fe40007f1e0ff */
[-C--:B------:R-:W-:Y:S02]  /*8cf0*/  LEA.HI.X.SX32 R63, R68, R146.reuse, 0x1, P2 ;  /* 0x00000092443f7211 */ /* 0x080fe400010f0eff */
[----:B------:R-:W-:Y:S02]  /*8d00*/  LEA.HI.X.SX32 R41, R75, R146, 0x1, P3 ;  /* 0x000000924b297211 */ /* 0x000fe400018f0eff */
[----:B------:R-:W-:Y:S02]  /*8d10*/  IADD3 R68, P2, PT, R79, R140, RZ ;  /* 0x0000008c4f447210 */ /* 0x000fe40007f5e0ff */
[-C--:B------:R-:W-:Y:S01]  /*8d20*/  LEA.HI.X.SX32 R77, R72, R146.reuse, 0x1, P1 ;  /* 0x00000092484d7211 */ /* 0x080fe200008f0eff */
[----:B------:R-:W-:Y:S01]  /*8d30*/  IMAD R72, R138, 0x4, R103 ;  /* 0x000000048a487824 */ /* 0x000fe200078e0267 */
[----:B------:R-:W-:-:S02]  /*8d40*/  LEA.HI.X.SX32 R75, R69, R146, 0x1, P0 ;  /* 0x00000092454b7211 */ /* 0x000fc400000f0eff */
[-C--:B------:R-:W-:Y:S02]  /*8d50*/  IADD3 R82, P0, PT, R81, R140.reuse, RZ ;  /* 0x0000008c51527210 */ /* 0x080fe40007f1e0ff */
[----:B------:R-:W-:Y:S02]  /*8d60*/  IADD3 R80, P1, PT, R84, R140, RZ ;  /* 0x0000008c54507210 */ /* 0x000fe40007f3e0ff */
[-C--:B------:R-:W-:Y:S01]  /*8d70*/  LEA.HI.X.SX32 R69, R79, R146.reuse, 0x1, P2 ;  /* 0x000000924f457211 */ /* 0x080fe200010f0eff */
[----:B------:R-:W-:Y:S01]  /*8d80*/  IMAD R79, R138, 0x4, R72 ;  /* 0x000000048a4f7824 */ /* 0x000fe200078e0248 */
[-C--:B------:R-:W-:Y:S02]  /*8d90*/  LEA.HI.X.SX32 R83, R81, R146.reuse, 0x1, P0 ;  /* 0x0000009251537211 */ /* 0x080fe400000f0eff */
[----:B------:R-:W-:Y:S01]  /*8da0*/  LEA.HI.X.SX32 R81, R84, R146, 0x1, P1 ;  /* 0x0000009254517211 */ /* 0x000fe200008f0eff */
[----:B------:R-:W-:Y:S01]  /*8db0*/  IMAD R109, R138, 0x8, R79 ;  /* 0x000000088a6d7824 */ /* 0x000fe200078e024f */
[----:B------:R-:W-:-:S02]  /*8dc0*/  IADD3 R86, P0, PT, R85, R140, RZ ;  /* 0x0000008c55567210 */ /* 0x000fc40007f1e0ff */
[----:B------:R-:W-:Y:S02]  /*8dd0*/  IADD3 R84, P1, PT, R5, R140, RZ ;  /* 0x0000008c05547210 */ /* 0x000fe40007f3e0ff */
[-C--:B------:R-:W-:Y:S02]  /*8de0*/  LEA.HI.X.SX32 R87, R85, R146.reuse, 0x1, P0 ;  /* 0x0000009255577211 */ /* 0x080fe400000f0eff */
[----:B------:R-:W-:Y:S01]  /*8df0*/  LEA.HI.X.SX32 R85, R5, R146, 0x1, P1 ;  /* 0x0000009205557211 */ /* 0x000fe200008f0eff */
[----:B------:R-:W-:Y:S01]  /*8e00*/  IMAD R5, R138, 0x4, R109 ;  /* 0x000000048a057824 */ /* 0x000fe200078e026d */
[-C--:B------:R-:W-:Y:S02]  /*8e10*/  IADD3 R92, P0, PT, R6, R140.reuse, RZ ;  /* 0x0000008c065c7210 */ /* 0x080fe40007f1e0ff */
[----:B---3--:R-:W-:Y:S01]  /*8e20*/  IADD3 R90, P1, PT, R7, R140, RZ ;  /* 0x0000008c075a7210 */ /* 0x008fe20007f3e0ff */
[----:B------:R-:W-:Y:S01]  /*8e30*/  IMAD R113, R138, 0x4, R5 ;  /* 0x000000048a717824 */ /* 0x000fe200078e0205 */
[----:B------:R-:W-:-:S02]  /*8e40*/  LEA.HI.X.SX32 R93, R6, R146, 0x1, P0 ;  /* 0x00000092065d7211 */ /* 0x000fc400000f0eff */
[----:B------:R-:W-:Y:S01]  /*8e50*/  IADD3 R88, P2, PT, R89, R140, RZ ;  /* 0x0000008c59587210 */ /* 0x000fe20007f5e0ff */
[----:B------:R-:W-:Y:S01]  /*8e60*/  IMAD R6, R138, 0x8, R113 ;  /* 0x000000088a067824 */ /* 0x000fe200078e0271 */
[----:B------:R-:W-:Y:S02]  /*8e70*/  LEA.HI.X.SX32 R91, R7, R146, 0x1, P1 ;  /* 0x00000092075b7211 */ /* 0x000fe400008f0eff */
[----:B------:R-:W-:Y:S01]  /*8e80*/  IADD3 R96, P1, PT, R4, R140, RZ ;  /* 0x0000008c04607210 */ /* 0x000fe20007f3e0ff */
[----:B------:R-:W-:Y:S01]  /*8e90*/  IMAD R7, R138, 0x4, R6 ;  /* 0x000000048a077824 */ /* 0x000fe200078e0206 */
[----:B------:R-:W-:Y:S02]  /*8ea0*/  LEA.HI.X.SX32 R89, R89, R146, 0x1, P2 ;  /* 0x0000009259597211 */ /* 0x000fe400010f0eff */
[-C--:B------:R-:W-:Y:S02]  /*8eb0*/  IADD3 R98, P0, PT, R95, R140.reuse, RZ ;  /* 0x0000008c5f627210 */ /* 0x080fe40007f1e0ff */
[----:B------:R-:W-:-:S02]  /*8ec0*/  IADD3 R94, P2, PT, R100, R140, RZ ;  /* 0x0000008c645e7210 */ /* 0x000fc40007f5e0ff */
[-C--:B------:R-:W-:Y:S01]  /*8ed0*/  LEA.HI.X.SX32 R97, R4, R146.reuse, 0x1, P1 ;  /* 0x0000009204617211 */ /* 0x080fe200008f0eff */
[----:B------:R-:W-:Y:S01]  /*8ee0*/  IMAD R4, R138, 0x4, R7 ;  /* 0x000000048a047824 */ /* 0x000fe200078e0207 */
[-C--:B------:R-:W-:Y:S02]  /*8ef0*/  LEA.HI.X.SX32 R99, R95, R146.reuse, 0x1, P0 ;  /* 0x000000925f637211 */ /* 0x080fe400000f0eff */
[----:B------:R-:W-:Y:S01]  /*8f00*/  LEA.HI.X.SX32 R95, R100, R146, 0x1, P2 ;  /* 0x00000092645f7211 */ /* 0x000fe200010f0eff */
[----:B------:R-:W-:Y:S01]  /*8f10*/  IMAD R121, R138, 0x8, R4 ;  /* 0x000000088a797824 */ /* 0x000fe200078e0204 */
[-C--:B------:R-:W-:Y:S02]  /*8f20*/  IADD3 R104, P0, PT, R101, R140.reuse, RZ ;  /* 0x0000008c65687210 */ /* 0x080fe40007f1e0ff */
[-C--:B------:R-:W-:Y:S02]  /*8f30*/  IADD3 R100, P1, PT, R103, R140.reuse, RZ ;  /* 0x0000008c67647210 */ /* 0x080fe40007f3e0ff */
[----:B------:R-:W-:-:S02]  /*8f40*/  IADD3 R102, P2, PT, R72, R140, RZ ;  /* 0x0000008c48667210 */ /* 0x000fc40007f5e0ff */
[-C--:B------:R-:W-:Y:S02]  /*8f50*/  LEA.HI.X.SX32 R105, R101, R146.reuse, 0x1, P0 ;  /* 0x0000009265697211 */ /* 0x080fe400000f0eff */
[-C--:B------:R-:W-:Y:S02]  /*8f60*/  LEA.HI.X.SX32 R101, R103, R146.reuse, 0x1, P1 ;  /* 0x0000009267657211 */ /* 0x080fe400008f0eff */
[----:B------:R-:W-:Y:S01]  /*8f70*/  LEA.HI.X.SX32 R103, R72, R146, 0x1, P2 ;  /* 0x0000009248677211 */ /* 0x000fe200010f0eff */
[C---:B------:R-:W-:Y:S01]  /*8f80*/  IMAD R72, R138.reuse, 0x4, R121 ;  /* 0x000000048a487824 */ /* 0x040fe200078e0279 */
[-C--:B------:R-:W-:Y:S02]  /*8f90*/  IADD3 R110, P1, PT, R109, R140.reuse, RZ ;  /* 0x0000008c6d6e7210 */ /* 0x080fe40007f3e0ff */
[----:B------:R-:W-:Y:S01]  /*8fa0*/  IADD3 R108, P2, PT, R5, R140, RZ ;  /* 0x0000008c056c7210 */ /* 0x000fe20007f5e0ff */
[----:B------:R-:W-:Y:S01]  /*8fb0*/  IMAD R127, R138, 0x4, R72 ;  /* 0x000000048a7f7824 */ /* 0x000fe200078e0248 */
[----:B------:R-:W-:-:S02]  /*8fc0*/  LEA.HI.X.SX32 R111, R109, R146, 0x1, P1 ;  /* 0x000000926d6f7211 */ /* 0x000fc400008f0eff */
[----:B------:R-:W-:Y:S02]  /*8fd0*/  IADD3 R106, P0, PT, R79, R140, RZ ;  /* 0x0000008c4f6a7210 */ /* 0x000fe40007f1e0ff */
[-C--:B------:R-:W-:Y:S01]  /*8fe0*/  LEA.HI.X.SX32 R109, R5, R146.reuse, 0x1, P2 ;  /* 0x00000092056d7211 */ /* 0x080fe200010f0eff */
[----:B------:R-:W-:Y:S01]  /*8ff0*/  IMAD R5, R138, 0x8, R127 ;  /* 0x000000088a057824 */ /* 0x000fe200078e027f */
[----:B------:R-:W-:Y:S02]  /*9000*/  LEA.HI.X.SX32 R107, R79, R146, 0x1, P0 ;  /* 0x000000924f6b7211 */ /* 0x000fe400000f0eff */
[-C--:B------:R-:W-:Y:S01]  /*9010*/  IADD3 R116, P1, PT, R6, R140.reuse, RZ ;  /* 0x0000008c06747210 */ /* 0x080fe20007f3e0ff */
[----:B------:R-:W-:Y:S01]  /*9020*/  IMAD R79, R138, 0x4, R5 ;  /* 0x000000048a4f7824 */ /* 0x000fe200078e0205 */
[-C--:B------:R-:W-:Y:S02]  /*9030*/  IADD3 R118, P0, PT, R113, R140.reuse, RZ ;  /* 0x0000008c71767210 */ /* 0x080fe40007f1e0ff */
[----:B------:R-:W-:-:S02]  /*9040*/  IADD3 R114, P2, PT, R7, R140, RZ ;  /* 0x0000008c07727210 */ /* 0x000fc40007f5e0ff */
[-C--:B------:R-:W-:Y:S01]  /*9050*/  LEA.HI.X.SX32 R117, R6, R146.reuse, 0x1, P1 ;  /* 0x0000009206757211 */ /* 0x080fe200008f0eff */
[C---:B------:R-:W-:Y:S01]  /*9060*/  IMAD R6, R138.reuse, 0x4, R79 ;  /* 0x000000048a067824 */ /* 0x040fe200078e024f */
[-C--:B------:R-:W-:Y:S02]  /*9070*/  LEA.HI.X.SX32 R119, R113, R146.reuse, 0x1, P0 ;  /* 0x0000009271777211 */ /* 0x080fe400000f0eff */
[----:B------:R-:W-:Y:S01]  /*9080*/  LEA.HI.X.SX32 R115, R7, R146, 0x1, P2 ;  /* 0x0000009207737211 */ /* 0x000fe200010f0eff */
[----:B------:R-:W-:Y:S01]  /*9090*/  IMAD R7, R138, 0x8, R6 ;  /* 0x000000088a077824 */ /* 0x000fe200078e0206 */
[-C--:B------:R-:W-:Y:S02]  /*90a0*/  IADD3 R124, P0, PT, R4, R140.reuse, RZ ;  /* 0x0000008c047c7210 */ /* 0x080fe40007f1e0ff */
        /* <DEDUP_REMOVED lines=8> */
[----:B------:R-:W-:Y:S02]  /*9130*/  LEA R70, R0, UR58, 0x4 ;  /* 0x0000003a00467c11 */ /* 0x000fe4000f8e20ff */
[----:B------:R-:W-:-:S02]  /*9140*/  IADD3 R128, P0, PT, R127, R140, RZ ;  /* 0x0000008c7f807210 */ /* 0x000fc40007f1e0ff */
[----:B------:R-:W-:Y:S01]  /*9150*/  IADD3 R126, P2, PT, R79, R140, RZ ;  /* 0x0000008c4f7e7210 */ /* 0x000fe20007f5e0ff */
[----:B------:R-:W0:Y:S01]  /*9160*/  LDS.128 R8, [R70] ;  /* 0x0000000046087984 */ /* 0x000e220000000c00 */
[-C--:B------:R-:W-:Y:S01]  /*9170*/  LEA.HI.X.SX32 R131, R5, R146.reuse, 0x1, P1 ;  /* 0x0000009205837211 */ /* 0x080fe200008f0eff */
[C---:B------:R-:W-:Y:S01]  /*9180*/  IMAD R5, R138.reuse, 0x8, R72 ;  /* 0x000000088a057824 */ /* 0x040fe200078e0248 */
[-C--:B------:R-:W-:Y:S02]  /*9190*/  LEA.HI.X.SX32 R129, R127, R146.reuse, 0x1, P0 ;  /* 0x000000927f817211 */ /* 0x080fe400000f0eff */
[----:B------:R-:W-:Y:S01]  /*91a0*/  LEA.HI.X.SX32 R127, R79, R146, 0x1, P2 ;  /* 0x000000924f7f7211 */ /* 0x000fe200010f0eff */
[----:B------:R-:W-:Y:S01]  /*91b0*/  IMAD R79, R138, 0x4, R5 ;  /* 0x000000048a4f7824 */ /* 0x000fe200078e0205 */
[-C--:B------:R-:W-:Y:S02]  /*91c0*/  IADD3 R132, P2, PT, R4, R140.reuse, RZ ;  /* 0x0000008c04847210 */ /* 0x080fe40007f5e0ff */
[----:B------:R-:W-:-:S02]  /*91d0*/  IADD3 R136, P0, PT, R6, R140, RZ ;  /* 0x0000008c06887210 */ /* 0x000fc40007f1e0ff */
[C---:B------:R-:W-:Y:S02]  /*91e0*/  IADD3 R134, P1, PT, R7.reuse, R140, RZ ;  /* 0x0000008c07867210 */ /* 0x040fe40007f3e0ff */
[-C--:B------:R-:W-:Y:S01]  /*91f0*/  LEA.HI.X.SX32 R133, R4, R146.reuse, 0x1, P2 ;  /* 0x0000009204857211 */ /* 0x080fe200010f0eff */
[----:B------:R-:W-:Y:S01]  /*9200*/  IMAD R4, R138, 0x4, R79 ;  /* 0x000000048a047824 */ /* 0x000fe200078e024f */
[-C--:B------:R-:W-:Y:S02]  /*9210*/  LEA.HI.X.SX32 R137, R6, R146.reuse, 0x1, P0 ;  /* 0x0000009206897211 */ /* 0x080fe400000f0eff */
[----:B------:R-:W-:Y:S02]  /*9220*/  LEA.HI.X.SX32 R135, R7, R146, 0x1, P1 ;  /* 0x0000009207877211 */ /* 0x000fe400008f0eff */
[-C--:B------:R-:W-:Y:S02]  /*9230*/  IADD3 R144, P0, PT, R72, R140.reuse, RZ ;  /* 0x0000008c48907210 */ /* 0x080fe40007f1e0ff */
[----:B------:R-:W-:-:S02]  /*9240*/  IADD3 R142, P1, PT, R5, R140, RZ ;  /* 0x0000008c058e7210 */ /* 0x000fc40007f3e0ff */
[-C--:B------:R-:W-:Y:S02]  /*9250*/  IADD3 R138, P2, PT, R79, R140.reuse, RZ ;  /* 0x0000008c4f8a7210 */ /* 0x080fe40007f5e0ff */
[C---:B------:R-:W-:Y:S02]  /*9260*/  IADD3 R140, P3, PT, R4.reuse, R140, RZ ;  /* 0x0000008c048c7210 */ /* 0x040fe40007f7e0ff */
[-C--:B------:R-:W-:Y:S02]  /*9270*/  LEA.HI.X.SX32 R143, R5, R146.reuse, 0x1, P1 ;  /* 0x00000092058f7211 */ /* 0x080fe400008f0eff */
[-C--:B------:R-:W-:Y:S02]  /*9280*/  LEA.HI.X.SX32 R141, R4, R146.reuse, 0x1, P3 ;  /* 0x00000092048d7211 */ /* 0x080fe400018f0eff */
[----:B------:R-:W1:Y:S01]  /*9290*/  LDS.128 R4, [R70+0x1000] ;  /* 0x0010000046047984 */ /* 0x000e620000000c00 */
[-C--:B------:R-:W-:Y:S02]  /*92a0*/  LEA.HI.X.SX32 R139, R79, R146.reuse, 0x1, P2 ;  /* 0x000000924f8b7211 */ /* 0x080fe400010f0eff */
[----:B------:R-:W-:-:S02]  /*92b0*/  LEA.HI.X.SX32 R145, R72, R146, 0x1, P0 ;  /* 0x0000009248917211 */ /* 0x000fc400000f0eff */
[----:B------:R-:W-:Y:S02]  /*92c0*/  ISETP.GE.U32.AND P0, PT, R0, 0x40, PT ;  /* 0x000000400000780c */ /* 0x000fe40003f06070 */
[C---:B0-----:R-:W-:Y:S02]  /*92d0*/  PRMT R171, R8.reuse, 0x7770, RZ ;  /* 0x0000777008ab7816 */ /* 0x041fe400000000ff */
[C---:B------:R-:W-:Y:S02]  /*92e0*/  PRMT R169, R8.reuse, 0x7771, RZ ;  /* 0x0000777108a97816 */ /* 0x040fe400000000ff */
[C---:B------:R-:W-:Y:S01]  /*92f0*/  PRMT R167, R8.reuse, 0x7772, RZ ;  /* 0x0000777208a77816 */ /* 0x040fe200000000ff */
[----:B------:R-:W-:Y:S01]  /*9300*/  STG.E.U8 desc[UR8][R18.64], R171 ;  /* 0x000000ab12007986 */ /* 0x000fe2000c101108 */
[----:B------:R-:W-:Y:S02]  /*9310*/  PRMT R165, R8, 0x7773, RZ ;  /* 0x0000777308a57816 */ /* 0x000fe400000000ff */
[C---:B------:R-:W-:Y:S01]  /*9320*/  PRMT R159, R9.reuse, 0x7773, RZ ;  /* 0x00007773099f7816 */ /* 0x040fe200000000ff */
[----:B------:R1:W-:Y:S01]  /*9330*/  STG.E.U8 desc[UR8][R44.64], R169 ;  /* 0x000000a92c007986 */ /* 0x0003e2000c101108 */
[----:B------:R-:W-:-:S02]  /*9340*/  PRMT R161, R9, 0x7772, RZ ;  /* 0x0000777209a17816 */ /* 0x000fc400000000ff */
[C---:B------:R-:W-:Y:S01]  /*9350*/  PRMT R163, R9.reuse, 0x7771, RZ ;  /* 0x0000777109a37816 */ /* 0x040fe200000000ff */
[----:B------:R0:W-:Y:S01]  /*9360*/  STG.E.U8 desc[UR8][R46.64], R167 ;  /* 0x000000a72e007986 */ /* 0x0001e2000c101108 */
[----:B------:R-:W-:Y:S02]  /*9370*/  PRMT R9, R9, 0x7770, RZ ;  /* 0x0000777009097816 */ /* 0x000fe400000000ff */
[C---:B------:R-:W-:Y:S01]  /*9380*/  PRMT R157, R10.reuse, 0x7770, RZ ;  /* 0x000077700a9d7816 */ /* 0x040fe200000000ff */
[----:B------:R-:W-:Y:S01]  /*9390*/  STG.E.U8 desc[UR8][R20.64], R165 ;  /* 0x000000a514007986 */ /* 0x000fe2000c101108 */
[C---:B------:R-:W-:Y:S02]  /*93a0*/  PRMT R151, R10.reuse, 0x7773, RZ ;  /* 0x000077730a977816 */ /* 0x040fe400000000ff */
[C---:B------:R-:W-:Y:S01]  /*93b0*/  PRMT R153, R10.reuse, 0x7772, RZ ;  /* 0x000077720a997816 */ /* 0x040fe200000000ff */
[----:B------:R2:W-:Y:S01]  /*93c0*/  STG.E.U8 desc[UR8][R48.64], R9 ;  /* 0x0000000930007986 */ /* 0x0005e2000c101108 */
[----:B------:R-:W-:-:S02]  /*93d0*/  PRMT R155, R10, 0x7771, RZ ;  /* 0x000077710a9b7816 */ /* 0x000fc400000000ff */
[C---:B------:R-:W-:Y:S01]  /*93e0*/  PRMT R79, R11.reuse, 0x7773, RZ ;  /* 0x000077730b4f7816 */ /* 0x040fe200000000ff */
[----:B------:R3:W-:Y:S01]  /*93f0*/  STG.E.U8 desc[UR8][R54.64], R163 ;  /* 0x000000a336007986 */ /* 0x0007e2000c101108 */
[C---:B------:R-:W-:Y:S02]  /*9400*/  PRMT R113, R11.reuse, 0x7772, RZ ;  /* 0x000077720b717816 */ /* 0x040fe400000000ff */
[C---:B------:R-:W-:Y:S01]  /*9410*/  PRMT R147, R11.reuse, 0x7771, RZ ;  /* 0x000077710b937816 */ /* 0x040fe200000000ff */
[----:B------:R4:W-:Y:S01]  /*9420*/  STG.E.U8 desc[UR8][R52.64], R161 ;  /* 0x000000a134007986 */ /* 0x0009e2000c101108 */
[----:B------:R-:W-:Y:S02]  /*9430*/  PRMT R149, R11, 0x7770, RZ ;  /* 0x000077700b957816 */ /* 0x000fe400000000ff */
[C---:B-1----:R-:W-:Y:S01]  /*9440*/  PRMT R45, R6.reuse, 0x7773, RZ ;  /* 0x00007773062d7816 */ /* 0x042fe200000000ff */
[----:B------:R-:W1:Y:S01]  /*9450*/  LDS.128 R8, [R70+0x2000] ;  /* 0x0020000046087984 */ /* 0x000e620000000c00 */
[----:B0-----:R-:W-:-:S02]  /*9460*/  PRMT R47, R6, 0x7771, RZ ;  /* 0x00007771062f7816 */ /* 0x001fc400000000ff */
[----:B--2---:R-:W-:Y:S01]  /*9470*/  PRMT R49, R6, 0x7770, RZ ;  /* 0x0000777006317816 */ /* 0x004fe200000000ff */
[----:B------:R0:W-:Y:S01]  /*9480*/  STG.E.U8 desc[UR8][R22.64], R159 ;  /* 0x0000009f16007986 */ /* 0x0001e2000c101108 */
[----:B---3--:R-:W-:Y:S02]  /*9490*/  PRMT R55, R5, 0x7771, RZ ;  /* 0x0000777105377816 */ /* 0x008fe400000000ff */
[----:B------:R-:W-:Y:S01]  /*94a0*/  PRMT R19, R7, 0x7773, RZ ;  /* 0x0000777307137816 */ /* 0x000fe200000000ff */
[----:B------:R2:W-:Y:S01]  /*94b0*/  STG.E.U8 desc[UR8][R50.64], R157 ;  /* 0x0000009d32007986 */ /* 0x0005e2000c101108 */
[----:B----4-:R-:W-:Y:S02]  /*94c0*/  PRMT R161, R4, 0x7773, RZ ;  /* 0x0000777304a17816 */ /* 0x010fe400000000ff */
[----:B------:R-:W-:Y:S01]  /*94d0*/  PRMT R53, R5, 0x7772, RZ ;  /* 0x0000777205357816 */ /* 0x000fe200000000ff */
[----:B------:R3:W-:Y:S01]  /*94e0*/  STG.E.U8 desc[UR8][R60.64], R155 ;  /* 0x0000009b3c007986 */ /* 0x0007e2000c101108 */
[----:B------:R-:W-:-:S03]  /*94f0*/  PRMT R21, R7, 0x7772, RZ ;  /* 0x0000777207157816 */ /* 0x000fc600000000ff */
[----:B------:R-:W-:Y:S01]  /*9500*/  STG.E.U8 desc[UR8][R58.64], R153 ;  /* 0x000000993a007986 */ /* 0x000fe2000c101108 */
[C---:B0-----:R-:W-:Y:S02]  /*9510*/  PRMT R159, R4.reuse, 0x7772, RZ ;  /* 0x00007772049f7816 */ /* 0x041fe400000000ff */
[----:B------:R-:W-:Y:S01]  /*9520*/  PRMT R23, R7, 0x7771, RZ ;  /* 0x0000777107177816 */ /* 0x000fe200000000ff */
[----:B------:R0:W-:Y:S01]  /*9530*/  STG.E.U8 desc[UR8][R24.64], R151 ;  /* 0x0000009718007986 */ /* 0x0001e2000c101108 */
[C---:B--2---:R-:W-:Y:S02]  /*9540*/  PRMT R157, R4.reuse, 0x7771, RZ ;  /* 0x00007771049d7816 */ /* 0x044fe400000000ff */
[C---:B------:R-:W-:Y:S01]  /*9550*/  PRMT R51, R5.reuse, 0x7773, RZ ;  /* 0x0000777305337816 */ /* 0x040fe200000000ff */
[----:B------:R-:W-:Y:S01]  /*9560*/  STG.E.U8 desc[UR8][R56.64], R149 ;  /* 0x0000009538007986 */ /* 0x000fe2000c101108 */
[----:B---3--:R-:W-:Y:S02]  /*9570*/  PRMT R61, R4, 0x7770, RZ ;  /* 0x00007770043d7816 */ /* 0x008fe400000000ff */
[----:B------:R-:W-:Y:S01]  /*9580*/  PRMT R5, R5, 0x7770, RZ ;  /* 0x0000777005057816 */ /* 0x000fe200000000ff */
[----:B------:R-:W-:Y:S04]  /*9590*/  STG.E.U8 desc[UR8][R66.64], R147 ;  /* 0x0000009342007986 */ /* 0x000fe8000c101108 */
[----:B------:R-:W-:Y:S01]  /*95a0*/  STG.E.U8 desc[UR8][R64.64], R113 ;  /* 0x0000007140007986 */ /* 0x000fe2000c101108 */
[----:B0-----:R-:W-:-:S03]  /*95b0*/  PRMT R25, R7, 0x7770, RZ ;  /* 0x0000777007197816 */ /* 0x001fc600000000ff */
[----:B------:R0:W-:Y:S04]  /*95c0*/  STG.E.U8 desc[UR8][R26.64], R79 ;  /* 0x0000004f1a007986 */ /* 0x0001e8000c101108 */
[----:B------:R-:W-:Y:S04]  /*95d0*/  STG.E.U8 desc[UR8][R62.64], R61 ;  /* 0x0000003d3e007986 */ /* 0x000fe8000c101108 */
[----:B------:R-:W-:Y:S04]  /*95e0*/  STG.E.U8 desc[UR8][R74.64], R157 ;  /* 0x0000009d4a007986 */ /* 0x000fe8000c101108 */
[----:B------:R-:W-:Y:S01]  /*95f0*/  STG.E.U8 desc[UR8][R76.64], R159 ;  /* 0x0000009f4c007986 */ /* 0x000fe2000c101108 */
[----:B0-----:R-:W-:-:S03]  /*9600*/  PRMT R27, R6, 0x7772, RZ ;  /* 0x00007772061b7816 */ /* 0x001fc600000000ff */
[----:B------:R1:W-:Y:S04]  /*9610*/  STG.E.U8 desc[UR8][R12.64], R161 ;  /* 0x000000a10c007986 */ /* 0x0003e8000c101108 */
[----:B------:R-:W-:Y:S04]  /*9620*/  STG.E.U8 desc[UR8][R68.64], R5 ;  /* 0x0000000544007986 */ /* 0x000fe8000c101108 */
[----:B------:R-:W0:Y:S04]  /*9630*/  LDS.128 R4, [R70+0x3000] ;  /* 0x0030000046047984 */ /* 0x000e280000000c00 */
[----:B------:R2:W-:Y:S01]  /*9640*/  STG.E.U8 desc[UR8][R82.64], R55 ;  /* 0x0000003752007986 */ /* 0x0005e2000c101108 */
[----:B-1----:R-:W-:-:S03]  /*9650*/  PRMT R13, R11, 0x7771, RZ ;  /* 0x000077710b0d7816 */ /* 0x002fc600000000ff */
[----:B------:R1:W-:Y:S04]  /*9660*/  STG.E.U8 desc[UR8][R80.64], R53 ;  /* 0x0000003550007986 */ /* 0x0003e8000c101108 */
[----:B------:R3:W-:Y:S04]  /*9670*/  STG.E.U8 desc[UR8][R2.64], R51 ;  /* 0x0000003302007986 */ /* 0x0007e8000c101108 */
[----:B------:R4:W-:Y:S01]  /*9680*/  STG.E.U8 desc[UR8][R86.64], R49 ;  /* 0x0000003156007986 */ /* 0x0009e2000c101108 */
[----:B--2---:R-:W-:-:S03]  /*9690*/  PRMT R55, R8, 0x7770, RZ ;  /* 0x0000777008377816 */ /* 0x004fc600000000ff */
[----:B------:R2:W-:Y:S01]  /*96a0*/  STG.E.U8 desc[UR8][R84.64], R47 ;  /* 0x0000002f54007986 */ /* 0x0005e2000c101108 */
[----:B-1----:R-:W-:-:S03]  /*96b0*/  PRMT R53, R8, 0x7773, RZ ;  /* 0x0000777308357816 */ /* 0x002fc600000000ff */
[----:B------:R1:W-:Y:S01]  /*96c0*/  STG.E.U8 desc[UR8][R92.64], R27 ;  /* 0x0000001b5c007986 */ /* 0x0003e2000c101108 */
[C---:B---3--:R-:W-:Y:S02]  /*96d0*/  PRMT R51, R8.reuse, 0x7772, RZ ;  /* 0x0000777208337816 */ /* 0x048fe400000000ff */
[----:B------:R-:W-:Y:S01]  /*96e0*/  PRMT R3, R11, 0x7773, RZ ;  /* 0x000077730b037816 */ /* 0x000fe200000000ff */
[----:B------:R3:W-:Y:S01]  /*96f0*/  STG.E.U8 desc[UR8][R16.64], R45 ;  /* 0x0000002d10007986 */ /* 0x0007e2000c101108 */
[----:B----4-:R-:W-:-:S03]  /*9700*/  PRMT R49, R8, 0x7771, RZ ;  /* 0x0000777108317816 */ /* 0x010fc600000000ff */
[----:B------:R4:W-:Y:S01]  /*9710*/  STG.E.U8 desc[UR8][R90.64], R25 ;  /* 0x000000195a007986 */ /* 0x0009e2000c101108 */
[----:B--2---:R-:W-:-:S03]  /*9720*/  PRMT R47, R9, 0x7770, RZ ;  /* 0x00007770092f7816 */ /* 0x004fc600000000ff */
[----:B------:R2:W-:Y:S01]  /*9730*/  STG.E.U8 desc[UR8][R88.64], R23 ;  /* 0x0000001758007986 */ /* 0x0005e2000c101108 */
[----:B-1----:R-:W-:-:S03]  /*9740*/  PRMT R27, R9, 0x7773, RZ ;  /* 0x00007773091b7816 */ /* 0x002fc600000000ff */
[----:B------:R1:W-:Y:S01]  /*9750*/  STG.E.U8 desc[UR8][R98.64], R21 ;  /* 0x0000001562007986 */ /* 0x0003e2000c101108 */
[C---:B---3--:R-:W-:Y:S02]  /*9760*/  PRMT R45, R9.reuse, 0x7772, RZ ;  /* 0x00007772092d7816 */ /* 0x048fe400000000ff */
[C---:B------:R-:W-:Y:S01]  /*9770*/  PRMT R17, R10.reuse, 0x7773, RZ ;  /* 0x000077730a117816 */ /* 0x040fe200000000ff */
[----:B------:R3:W-:Y:S01]  /*9780*/  STG.E.U8 desc[UR8][R28.64], R19 ;  /* 0x000000131c007986 */ /* 0x0007e2000c101108 */
[----:B----4-:R-:W-:Y:S02]  /*9790*/  PRMT R25, R9, 0x7771, RZ ;  /* 0x0000777109197816 */ /* 0x010fe400000000ff */
[C---:B------:R-:W-:Y:S01]  /*97a0*/  PRMT R9, R11.reuse, 0x7772, RZ ;  /* 0x000077720b097816 */ /* 0x040fe200000000ff */
[----:B------:R-:W-:Y:S01]  /*97b0*/  STG.E.U8 desc[UR8][R96.64], R55 ;  /* 0x0000003760007986 */ /* 0x000fe2000c101108 */
[C---:B--2---:R-:W-:Y:S02]  /*97c0*/  PRMT R23, R10.reuse, 0x7770, RZ ;  /* 0x000077700a177816 */ /* 0x044fe400000000ff */
[----:B------:R-:W-:Y:S01]  /*97d0*/  PRMT R11, R11, 0x7770, RZ ;  /* 0x000077700b0b7816 */ /* 0x000fe200000000ff */
[----:B------:R-:W-:Y:S01]  /*97e0*/  STG.E.U8 desc[UR8][R94.64], R49 ;  /* 0x000000315e007986 */ /* 0x000fe2000c101108 */
[----:B-1----:R-:W-:-:S03]  /*97f0*/  PRMT R21, R10, 0x7771, RZ ;  /* 0x000077710a157816 */ /* 0x002fc600000000ff */
[----:B------:R-:W-:Y:S01]  /*9800*/  STG.E.U8 desc[UR8][R104.64], R51 ;  /* 0x0000003368007986 */ /* 0x000fe2000c101108 */
[----:B---3--:R-:W-:Y:S02]  /*9810*/  PRMT R19, R10, 0x7772, RZ ;  /* 0x000077720a137816 */ /* 0x008fe400000000ff */
[----:B0-----:R-:W-:Y:S01]  /*9820*/  PRMT R29, R4, 0x7773, RZ ;  /* 0x00007773041d7816 */ /* 0x001fe200000000ff */
[----:B------:R0:W-:Y:S04]  /*9830*/  STG.E.U8 desc[UR8][R14.64], R53 ;  /* 0x000000350e007986 */ /* 0x0001e8000c101108 */
[----:B------:R-:W-:Y:S04]  /*9840*/  STG.E.U8 desc[UR8][R100.64], R47 ;  /* 0x0000002f64007986 */ /* 0x000fe8000c101108 */
[----:B------:R1:W-:Y:S04]  /*9850*/  STG.E.U8 desc[UR8][R102.64], R25 ;  /* 0x0000001966007986 */ /* 0x0003e8000c101108 */
[----:B------:R2:W-:Y:S01]  /*9860*/  STG.E.U8 desc[UR8][R106.64], R45 ;  /* 0x0000002d6a007986 */ /* 0x0005e2000c101108 */
[----:B0-----:R-:W-:-:S03]  /*9870*/  PRMT R15, R6, 0x7771, RZ ;  /* 0x00007771060f7816 */ /* 0x001fc600000000ff */
[----:B------:R0:W-:Y:S04]  /*9880*/  STG.E.U8 desc[UR8][R30.64], R27 ;  /* 0x0000001b1e007986 */ /* 0x0001e8000c101108 */
[----:B------:R3:W-:Y:S01]  /*9890*/  STG.E.U8 desc[UR8][R110.64], R23 ;  /* 0x000000176e007986 */ /* 0x0007e2000c101108 */
[----:B-1----:R-:W-:-:S03]  /*98a0*/  PRMT R25, R5, 0x7770, RZ ;  /* 0x0000777005197816 */ /* 0x002fc600000000ff */
[----:B------:R1:W-:Y:S01]  /*98b0*/  STG.E.U8 desc[UR8][R108.64], R21 ;  /* 0x000000156c007986 */ /* 0x0003e2000c101108 */
[----:B--2---:R-:W-:-:S03]  /*98c0*/  PRMT R45, R4, 0x7772, RZ ;  /* 0x00007772042d7816 */ /* 0x004fc600000000ff */
[----:B------:R2:W-:Y:S01]  /*98d0*/  STG.E.U8 desc[UR8][R118.64], R19 ;  /* 0x0000001376007986 */ /* 0x0005e2000c101108 */
[C---:B0-----:R-:W-:Y:S02]  /*98e0*/  PRMT R31, R4.reuse, 0x7770, RZ ;  /* 0x00007770041f7816 */ /* 0x041fe400000000ff */
[----:B------:R-:W-:Y:S01]  /*98f0*/  PRMT R27, R4, 0x7771, RZ ;  /* 0x00007771041b7816 */ /* 0x000fe200000000ff */
[----:B------:R0:W-:Y:S01]  /*9900*/  STG.E.U8 desc[UR8][R32.64], R17 ;  /* 0x0000001120007986 */ /* 0x0001e2000c101108 */
[----:B---3--:R-:W-:-:S03]  /*9910*/  PRMT R23, R5, 0x7771, RZ ;  /* 0x0000777105177816 */ /* 0x008fc600000000ff */
[----:B------:R3:W-:Y:S01]  /*9920*/  STG.E.U8 desc[UR8][R116.64], R11 ;  /* 0x0000000b74007986 */ /* 0x0007e2000c101108 */
[----:B-1----:R-:W-:-:S03]  /*9930*/  PRMT R21, R5, 0x7773, RZ ;  /* 0x0000777305157816 */ /* 0x002fc600000000ff */
[----:B------:R1:W-:Y:S01]  /*9940*/  STG.E.U8 desc[UR8][R114.64], R13 ;  /* 0x0000000d72007986 */ /* 0x0003e2000c101108 */
[----:B--2---:R-:W-:Y:S02]  /*9950*/  PRMT R19, R5, 0x7772, RZ ;  /* 0x0000777205137816 */ /* 0x004fe400000000ff */
[----:B------:R-:W-:Y:S01]  /*9960*/  PRMT R5, R7, 0x7772, RZ ;  /* 0x0000777207057816 */ /* 0x000fe200000000ff */
[----:B------:R2:W-:Y:S01]  /*9970*/  STG.E.U8 desc[UR8][R124.64], R9 ;  /* 0x000000097c007986 */ /* 0x0005e2000c101108 */
[----:B0-----:R-:W-:-:S03]  /*9980*/  PRMT R17, R6, 0x7770, RZ ;  /* 0x0000777006117816 */ /* 0x001fc600000000ff */
[----:B------:R0:W-:Y:S01]  /*9990*/  STG.E.U8 desc[UR8][R34.64], R3 ;  /* 0x0000000322007986 */ /* 0x0001e2000c101108 */
[----:B---3--:R-:W-:-:S03]  /*99a0*/  PRMT R11, R6, 0x7773, RZ ;  /* 0x00007773060b7816 */ /* 0x008fc600000000ff */
[----:B------:R-:W-:Y:S01]  /*99b0*/  STG.E.U8 desc[UR8][R122.64], R31 ;  /* 0x0000001f7a007986 */ /* 0x000fe2000c101108 */
[----:B-1----:R-:W-:-:S03]  /*99c0*/  PRMT R13, R6, 0x7772, RZ ;  /* 0x00007772060d7816 */ /* 0x002fc600000000ff */
[----:B------:R-:W-:Y:S01]  /*99d0*/  STG.E.U8 desc[UR8][R120.64], R27 ;  /* 0x0000001b78007986 */ /* 0x000fe2000c101108 */
[----:B--2---:R-:W-:-:S03]  /*99e0*/  PRMT R9, R7, 0x7771, RZ ;  /* 0x0000777107097816 */ /* 0x004fc600000000ff */
[----:B------:R-:W-:Y:S01]  /*99f0*/  STG.E.U8 desc[UR8][R128.64], R45 ;  /* 0x0000002d80007986 */ /* 0x000fe2000c101108 */
[C---:B0-----:R-:W-:Y:S02]  /*9a00*/  PRMT R3, R7.reuse, 0x7773, RZ ;  /* 0x0000777307037816 */ /* 0x041fe400000000ff */
[----:B------:R-:W-:Y:S01]  /*9a10*/  PRMT R7, R7, 0x7770, RZ ;  /* 0x0000777007077816 */ /* 0x000fe200000000ff */
[----:B------:R-:W-:Y:S04]  /*9a20*/  STG.E.U8 desc[UR8][R36.64], R29 ;  /* 0x0000001d24007986 */ /* 0x000fe8000c101108 */
        /* <DEDUP_REMOVED lines=8> */
[----:B------:R0:W-:Y:S04]  /*9ab0*/  STG.E.U8 desc[UR8][R142.64], R7 ;  /* 0x000000078e007986 */ /* 0x0001e8000c101108 */
[----:B------:R-:W-:Y:S04]  /*9ac0*/  STG.E.U8 desc[UR8][R138.64], R9 ;  /* 0x000000098a007986 */ /* 0x000fe8000c101108 */
[----:B------:R1:W-:Y:S04]  /*9ad0*/  STG.E.U8 desc[UR8][R140.64], R5 ;  /* 0x000000058c007986 */ /* 0x0003e8000c101108 */
[----:B------:R2:W-:Y:S01]  /*9ae0*/  STG.E.U8 desc[UR8][R42.64], R3 ;  /* 0x000000032a007986 */ /* 0x0005e2000c101108 */
[----:B0-----:R-:W0:Y:S08]  /*9af0*/  LDC.64 R6, c[0x0][0x3a0] ;  /* 0x0000e800ff067b82 */ /* 0x001e300000000a00 */
[----:B------:R-:W-:Y:S01]  /*9b00*/  BAR.SYNC.DEFER_BLOCKING 0x0 ;  /* 0x0000000000007b1d */ /* 0x000fe20000010000 */
[----:B-1----:R-:W-:-:S02]  /*9b10*/  IMAD.SHL.U32 R5, R78, 0x4, RZ ;  /* 0x000000044e057824 */ /* 0x002fc400078e00ff */
[----:B------:R-:W-:-:S03]  /*9b20*/  IMAD.HI R78, R78, 0x4, RZ ;  /* 0x000000044e4e7827 */ /* 0x000fc600078e02ff */
[----:B0-----:R-:W-:Y:S01]  /*9b30*/  IADD3 R2, P1, P2, R5, UR6, R6 ;  /* 0x0000000605027c10 */ /* 0x001fe2000fa3e006 */
[----:B------:R-:W-:Y:S03]  /*9b40*/  STSM.16.M88 [R71], R112 ;  /* 0x0000007047007844 */ /* 0x000fe60000000000 */
[----:B--2---:R-:W-:Y:S01]  /*9b50*/  IADD3.X R3, PT, PT, R78, UR5, R7, P1, P2 ;  /* 0x000000054e037c10 */ /* 0x004fe20008fe4407 */
[----:B------:R-:W-:Y:S06]  /*9b60*/  BAR.SYNC.DEFER_BLOCKING 0x0 ;  /* 0x0000000000007b1d */ /* 0x000fec0000010000 */
[----:B------:R-:W0:Y:S04]  /*9b70*/  LDSM.16.M88 R73, [R73+UR58] ;  /* 0x0000003a4949783b */ /* 0x000e280008000000 */
[----:B0-----:R0:W-:Y:S01]  /*9b80*/  @!P0 STG.E desc[UR8][R2.64], R73 ;  /* 0x0000004902008986 */ /* 0x0011e2000c101908 */
[----:B------:R-:W-:Y:S06]  /*9b90*/  BAR.SYNC.DEFER_BLOCKING 0x0 ;  /* 0x0000000000007b1d */ /* 0x000fec0000010000 */
[----:B------:R-:W-:Y:S05]  /*9ba0*/  BRA.U UP0, `(.L_x_19) ;  /* 0x0000000100a07547 */ /* 0x000fea000b800000 */
[----:B------:R-:W1:Y:S01]  /*9bb0*/  S2UR UR5, SR_CgaCtaId ;  /* 0x00000000000579c3 */ /* 0x000e620000008800 */
[----:B------:R-:W-:Y:S01]  /*9bc0*/  NOP ;  /* 0x0000000000007918 */ /* 0x000fe20000000000 */
[----:B------:R-:W-:Y:S01]  /*9bd0*/  UMOV UR4, 0x50 ;  /* 0x0000005000047882 */ /* 0x000fe20000000000 */
[----:B------:R-:W-:Y:S02]  /*9be0*/  IMAD.U32 R0, RZ, RZ, UR59 ;  /* 0x0000003bff007e24 */ /* 0x000fe4000f8e00ff */
[----:B0-----:R-:W-:Y:S02]  /*9bf0*/  IMAD.MOV.U32 R3, RZ, RZ, 0xff ;  /* 0x000000ffff037424 */ /* 0x001fe400078e00ff */
[----:B------:R-:W-:Y:S01]  /*9c00*/  IMAD.MOV.U32 R7, RZ, RZ, 0x1 ;  /* 0x00000001ff077424 */ /* 0x000fe200078e00ff */
[----:B------:R-:W-:-:S04]  /*9c10*/  LOP3.LUT R0, R0, 0xffff, RZ, 0xc0, !PT ;  /* 0x0000ffff00007812 */ /* 0x000fc800078ec0ff */
[----:B------:R-:W-:-:S05]  /*9c20*/  SHF.R.U32.HI R0, RZ, 0x5, R0 ;  /* 0x00000005ff007819 */ /* 0x000fca0000011600 */
[----:B------:R-:W-:Y:S01]  /*9c30*/  VIADD R2, R0, 0x10 ;  /* 0x0000001000027836 */ /* 0x000fe20000000000 */
[----:B------:R-:W-:Y:S01]  /*9c40*/  SHF.L.U32 R0, R3, R0, RZ ;  /* 0x0000000003007219 */ /* 0x000fe200000006ff */
[----:B-1----:R-:W-:-:S03]  /*9c50*/  ULEA UR6, UR5, UR4, 0x18 ;  /* 0x0000000405067291 */ /* 0x002fc6000f8ec0ff */
[----:B------:R-:W-:-:S04]  /*9c60*/  SHF.L.U32 R3, R7, R2, RZ ;  /* 0x0000000207037219 */ /* 0x000fc800000006ff */
[----:B------:R-:W-:Y:S02]  /*9c70*/  LOP3.LUT R0, R3, R0, RZ, 0xfc, !PT ;  /* 0x0000000003007212 */ /* 0x000fe400078efcff */
[----:B------:R-:W0:Y:S02]  /*9c80*/  LDS R5, [UR6] ;  /* 0x00000006ff057984 */ /* 0x000e240008000800 */
[C---:B------:R-:W-:Y:S02]  /*9c90*/  LOP3.LUT R2, R0.reuse, 0xffff, RZ, 0xc0, !PT ;  /* 0x0000ffff00027812 */ /* 0x040fe400078ec0ff */
[----:B0-----:R-:W-:-:S04]  /*9ca0*/  LOP3.LUT R3, R0, 0xffff, R5, 0x80, !PT ;  /* 0x0000ffff00037812 */ /* 0x001fc800078e8005 */
[----:B------:R-:W-:-:S13]  /*9cb0*/  ISETP.NE.AND P0, PT, R3, R2, PT ;  /* 0x000000020300720c */ /* 0x000fda0003f05270 */
[----:B------:R-:W-:Y:S05]  /*9cc0*/  @P0 BRA `(.L_x_20) ;  /* 0x0000000000500947 */ /* 0x000fea0003800000 */
[----:B------:R-:W-:Y:S02]  /*9cd0*/  SHF.R.U32.HI R5, RZ, 0x10, R5 ;  /* 0x00000010ff057819 */ /* 0x000fe40000011605 */
[----:B------:R-:W-:-:S04]  /*9ce0*/  SHF.R.U32.HI R2, RZ, 0x10, R0 ;  /* 0x00000010ff027819 */ /* 0x000fc80000011600 */
[----:B------:R-:W-:-:S04]  /*9cf0*/  LOP3.LUT R5, R5, R2, RZ, 0xc0, !PT ;  /* 0x0000000205057212 */ /* 0x000fc800078ec0ff */
[----:B------:R-:W-:-:S13]  /*9d00*/  ISETP.NE.AND P0, PT, R5, R2, PT ;  /* 0x000000020500720c */ /* 0x000fda0003f05270 */
[----:B------:R-:W-:Y:S05]  /*9d10*/  @P0 BRA `(.L_x_21) ;  /* 0x0000000000300947 */ /* 0x000fea0003800000 */
[----:B------:R-:W-:Y:S01]  /*9d20*/  R2UR UR4, R0 ;  /* 0x00000000000472ca */ /* 0x000fe200000e0000 */
[----:B------:R-:W-:Y:S01]  /*9d30*/  VOTEU.ANY UR5, UPT, PT ;  /* 0x0000000000057886 */ /* 0x000fe200038e0100 */
[----:B------:R-:W0:Y:S01]  /*9d40*/  S2R R0, SR_LANEID ;  /* 0x0000000000007919 */ /* 0x000e220000000000 */
[----:B------:R-:W-:-:S10]  /*9d50*/  UFLO.U32 UR5, UR5 ;  /* 0x00000005000572bd */ /* 0x000fd400080e0000 */
[----:B------:R-:W-:-:S06]  /*9d60*/  ULOP3.LUT UR4, URZ, UR4, URZ, 0x33, !UPT ;  /* 0x00000004ff047292 */ /* 0x000fcc000f8e33ff */
[----:B------:R-:W-:-:S04]  /*9d70*/  IMAD.U32 R2, RZ, RZ, UR4 ;  /* 0x00000004ff027e24 */ /* 0x000fc8000f8e00ff */
[----:B------:R-:W1:Y:S02]  /*9d80*/  REDUX UR7, R2 ;  /* 0x00000000020773c4 */ /* 0x000e640000000000 */
[----:B------:R2:W-:Y:S01]  /*9d90*/  UTCATOMSWS.AND URZ, UR4 ;  /* 0x0000000400ff79e3 */ /* 0x0005e20008000000 */
[----:B0-----:R-:W-:Y:S01]  /*9da0*/  ISETP.EQ.U32.AND P0, PT, R0, UR5, PT ;  /* 0x0000000500007c0c */ /* 0x001fe2000bf02070 */
[----:B-1----:R-:W-:-:S12]  /*9db0*/  IMAD.U32 R0, RZ, RZ, UR7 ;  /* 0x00000007ff007e24 */ /* 0x002fd8000f8e00ff */
[----:B------:R2:W-:Y:S01]  /*9dc0*/  @P0 ATOMS.AND RZ, [UR6], R0 ;  /* 0x00000000ffff098c */ /* 0x0005e2000a800006 */
[----:B------:R-:W-:Y:S05]  /*9dd0*/  BRA `(.L_x_19) ;  /* 0x0000000000147947 */ /* 0x000fea0003800000 */
.L_x_21:
[----:B------:R-:W-:-:S07]  /*9de0*/  MOV R2, 0x9e00 ;  /* 0x00009e0000027802 */ /* 0x000fce0000000f00 */
[----:B------:R-:W-:Y:S05]  /*9df0*/  CALL.REL.NOINC `($__internal_0_$__cuda_sm10x_tcgen05_guardrail_trap_col_being_dealloced_not_returned_by_alloc) ;  /* 0x0000000000447944 */ /* 0x000fea0003c00000 */
[----:B------:R-:W-:Y:S05]  /*9e00*/  BRA `(.L_x_19) ;  /* 0x0000000000087947 */ /* 0x000fea0003800000 */
.L_x_20:
[----:B------:R-:W-:-:S07]  /*9e10*/  MOV R2, 0x9e30 ;  /* 0x00009e3000027802 */ /* 0x000fce0000000f00 */
[----:B------:R-:W-:Y:S05]  /*9e20*/  CALL.REL.NOINC `($__internal_2_$__cuda_sm10x_tcgen05_guardrail_trap_unallocated_columns_being_dealloced) ;  /* 0x0000000000507944 */ /* 0x000fea0003c00000 */
.L_x_19:
[----:B------:R-:W-:Y:S01]  /*9e30*/  NOP ;  /* 0x0000000000007918 */ /* 0x000fe20000000000 */
[----:B--2---:R-:W-:Y:S05]  /*9e40*/  EXIT ;  /* 0x000000000000794d */ /* 0x004fea0003800000 */
.L_x_8:
[----:B------:R-:W1:Y:S02]  /*9e50*/  SYNCS.PHASECHK.TRANS64.TRYWAIT P0, [UR58+0x6000], RZ ;  /* 0x006000ffff0075a7 */ /* 0x000e64000800113a */
[----:B-1----:R-:W-:Y:S05]  /*9e60*/  @!P0 BRA `(.L_x_8) ;  /* 0xfffffffc00f88947 */ /* 0x002fea000383ffff */
[----:B------:R-:W-:Y:S05]  /*9e70*/  BRA `(.L_x_7) ;  /* 0xffffff9000087947 */ /* 0x000fea000383ffff */
.L_x_13:
[----:B------:R-:W1:Y:S02]  /*9e80*/  SYNCS.PHASECHK.TRANS64.TRYWAIT P4, [UR58+0xa810], RZ ;  /* 0x00a810ffff0075a7 */ /* 0x000e64000808113a */
[----:B-1----:R-:W-:Y:S05]  /*9e90*/  @!P4 BRA `(.L_x_13) ;  /* 0xfffffffc00f8c947 */ /* 0x002fea000383ffff */
[----:B------:R-:W-:Y:S05]  /*9ea0*/  BRA `(.L_x_22) ;  /* 0xffffffb400ec7947 */ /* 0x000fea000383ffff */
.L_x_14:
[----:B------:R-:W0:Y:S02]  /*9eb0*/  SYNCS.PHASECHK.TRANS64.TRYWAIT P5, [UR61], R13 ;  /* 0x0000000dff0075a7 */ /* 0x000e2400080a113d */
[----:B0-----:R-:W-:Y:S05]  /*9ec0*/  @!P5 BRA `(.L_x_14) ;  /* 0xfffffffc00f8d947 */ /* 0x001fea000383ffff */
[----:B------:R-:W-:Y:S05]  /*9ed0*/  BRA `(.L_x_23) ;  /* 0xffffffbc00147947 */ /* 0x000fea000383ffff */
.L_x_18:
[----:B------:R-:W0:Y:S02]  /*9ee0*/  SYNCS.PHASECHK.TRANS64.TRYWAIT P0, [UR61], R4 ;  /* 0x00000004ff0075a7 */ /* 0x000e24000800113d */
[----:B0-----:R-:W-:Y:S05]  /*9ef0*/  @!P0 BRA `(.L_x_18) ;  /* 0xfffffffc00f88947 */ /* 0x001fea000383ffff */
[----:B------:R-:W-:Y:S05]  /*9f00*/  BRA `(.L_x_17) ;  /* 0xffffffc800dc7947 */ /* 0x000fea000383ffff */
        .weak           $__internal_0_$__cuda_sm10x_tcgen05_guardrail_trap_col_being_dealloced_not_returned_by_alloc
        .type           $__internal_0_$__cuda_sm10x_tcgen05_guardrail_trap_col_being_dealloced_not_returned_by_alloc,@function
        .size           $__internal_0_$__cuda_sm10x_tcgen05_guardrail_trap_col_being_dealloced_not_returned_by_alloc,($__internal_1_$__cuda_sm10x_tcgen05_guardrail_trap_phase_invalid_during_alloc - $__internal_0_$__cuda_sm10x_tcgen05_guardrail_trap_col_being_dealloced_not_returned_by_alloc)
$__internal_0_$__cuda_sm10x_tcgen05_guardrail_trap_col_being_dealloced_not_returned_by_alloc:
[----:B------:R-:W-:Y:S05]  /*9f10*/  BPT.TRAP 0x1 ;  /* 0x000000040000795c */ /* 0x000fea0000300000 */
[----:B------:R-:W-:-:S04]  /*9f20*/  IMAD.MOV.U32 R3, RZ, RZ, 0x0 ;  /* 0x00000000ff037424 */ /* 0x000fc800078e00ff */
[----:B------:R-:W-:Y:S05]  /*9f30*/  RET.REL.NODEC R2 `(attn_fwd) ;  /* 0xffffff6002307950 */ /* 0x000fea0003c3ffff */
        .weak           $__internal_1_$__cuda_sm10x_tcgen05_guardrail_trap_phase_invalid_during_alloc
        .type           $__internal_1_$__cuda_sm10x_tcgen05_guardrail_trap_phase_invalid_during_alloc,@function
        .size           $__internal_1_$__cuda_sm10x_tcgen05_guardrail_trap_phase_invalid_during_alloc,($__internal_2_$__cuda_sm10x_tcgen05_guardrail_trap_unallocated_columns_being_dealloced - $__internal_1_$__cuda_sm10x_tcgen05_guardrail_trap_phase_invalid_during_alloc)
$__internal_1_$__cuda_sm10x_tcgen05_guardrail_trap_phase_invalid_during_alloc:
[----:B------:R-:W-:Y:S05]  /*9f40*/  BPT.TRAP 0x1 ;  /* 0x000000040000795c */ /* 0x000fea0000300000 */
[----:B------:R-:W-:-:S04]  /*9f50*/  IMAD.MOV.U32 R3, RZ, RZ, 0x0 ;  /* 0x00000000ff037424 */ /* 0x000fc800078e00ff */
[----:B------:R-:W-:Y:S05]  /*9f60*/  RET.REL.NODEC R2 `(attn_fwd) ;  /* 0xffffff6002247950 */ /* 0x000fea0003c3ffff */
        .weak           $__internal_2_$__cuda_sm10x_tcgen05_guardrail_trap_unallocated_columns_being_dealloced
        .type           $__internal_2_$__cuda_sm10x_tcgen05_guardrail_trap_unallocated_columns_being_dealloced,@function
        .size           $__internal_2_$__cuda_sm10x_tcgen05_guardrail_trap_unallocated_columns_being_dealloced,(.L_x_27 - $__internal_2_$__cuda_sm10x_tcgen05_guardrail_trap_unallocated_columns_being_dealloced)
$__internal_2_$__cuda_sm10x_tcgen05_guardrail_trap_unallocated_columns_being_dealloced:
[----:B------:R-:W-:Y:S05]  /*9f70*/  BPT.TRAP 0x1 ;  /* 0x000000040000795c */ /* 0x000fea0000300000 */
[----:B------:R-:W-:-:S04]  /*9f80*/  IMAD.MOV.U32 R3, RZ, RZ, 0x0 ;  /* 0x00000000ff037424 */ /* 0x000fc800078e00ff */
[----:B------:R-:W-:Y:S05]  /*9f90*/  RET.REL.NODEC R2 `(attn_fwd) ;  /* 0xffffff6002187950 */ /* 0x000fea0003c3ffff */
.L_x_24:
[----:B------:R-:W-:-:S00]  /*9fa0*/  BRA `(.L_x_24) ;  /* 0xfffffffc00fc7947 */ /* 0x000fc0000383ffff */
[----:B------:R-:W-:-:S00]  /*9fb0*/  NOP ;  /* 0x0000000000007918 */ /* 0x000fc00000000000 */
        /* <DEDUP_REMOVED lines=12> */
.L_x_27:


//--------------------- .nv.global.init           --------------------------
	.section	.nv.global.init,"aw",@progbits
.nv.global.init:
	.type		_$_str,@object
	.size		_$_str,(.L_3 - _$_str)
_$_str:
        /*0000*/ 	.byte	0x5f, 0x5f, 0x43, 0x55, 0x44, 0x41, 0x5f, 0x46, 0x54, 0x5a, 0x00
.L_3:


//--------------------- .nv.shared.attn_fwd       --------------------------
	.section	.nv.shared.attn_fwd,"aw",@nobits
	.sectionflags	@""
	.align	16
	.zero		1024


//--------------------- .nv.shared.reserved.0     --------------------------
	.section	.nv.shared.reserved.0,"aw",@nobits
	.align	8
	.weak		__nv_reservedSMEM_offset_0_alias
	.size		__nv_reservedSMEM_offset_0_alias, 0, 64
	.other		__nv_reservedSMEM_offset_0_alias,@"STO_CUDA_RESERVED_SHARED STV_DEFAULT"
__nv_reservedSMEM_offset_0_alias:
	.zero		0
.nv.shared.reserved.0:
	.zero		64
	.weak		__nv_reservedSMEM_allocation_phase
	.type		__nv_reservedSMEM_allocation_phase,@object
	.size		__nv_reservedSMEM_allocation_phase,(.L_0 - __nv_reservedSMEM_allocation_phase)
__nv_reservedSMEM_allocation_phase:
	.zero		1
.L_0:
	.zero		7
	.weak		__nv_reservedSMEM_devtool_atexit_pc
	.type		__nv_reservedSMEM_devtool_atexit_pc,@object
	.size		__nv_reservedSMEM_devtool_atexit_pc,(__nv_reservedSMEM_allocation_mask - __nv_reservedSMEM_devtool_atexit_pc)
__nv_reservedSMEM_devtool_atexit_pc:
	.zero		8
	.weak		__nv_reservedSMEM_allocation_mask
	.type		__nv_reservedSMEM_allocation_mask,@object
	.size		__nv_reservedSMEM_allocation_mask,(.L_2 - __nv_reservedSMEM_allocation_mask)
__nv_reservedSMEM_allocation_mask:
	.zero		4
.L_2:


//--------------------- .nv.constant0.attn_fwd    --------------------------
	.section	.nv.constant0.attn_fwd,"a",@progbits
	.sectionflags	@""
	.align	4
.nv.constant0.attn_fwd:
	.zero		1032


//--------------------- SYMBOLS --------------------------

	.type		.nv.reservedSmem.offset0,@object
	.size		.nv.reservedSmem.offset0,0x4
	.type		.nv.reservedSmem.cap,@object
	.size		.nv.reservedSmem.cap,0x4
